//
// Generated by NVIDIA NVVM Compiler
//
// Compiler Build ID: CL-36424714
// Cuda compilation tools, release 13.0, V13.0.88
// Based on NVVM 20.0.0
//

.version 9.0
.target sm_100
.address_size 64

	// .globl	_Z5t_badi
.extern .func  (.param .b32 func_retval0) vprintf
(
	.param .b64 vprintf_param_0,
	.param .b64 vprintf_param_1
)
;
.global .align 1 .b8 $str[4] = {37, 100, 32};
.global .align 1 .b8 $str$1[2] = {10};

.visible .entry _Z5t_badi(
	.param .u32 _Z5t_badi_param_0
)
{
	.local .align 16 .b8 	__local_depot0[144];
	.reg .b64 	%SP;
	.reg .b64 	%SPL;
	.reg .pred 	%p<38>;
	.reg .b32 	%r<317>;
	.reg .b64 	%rd<78>;

	mov.u64 	%SPL, __local_depot0;
	cvta.local.u64 	%SP, %SPL;
	ld.param.u32 	%r53, [_Z5t_badi_param_0];
	add.u64 	%rd1, %SPL, 0;
	mov.u32 	%r1, %tid.x;
	shl.b32 	%r2, %r1, 5;
	or.b32  	%r3, %r2, 1;
	or.b32  	%r54, %r2, 2;
	or.b32  	%r55, %r2, 3;
	st.local.v4.u32 	[%rd1], {%r2, %r3, %r54, %r55};
	or.b32  	%r4, %r2, 4;
	or.b32  	%r5, %r2, 5;
	or.b32  	%r6, %r2, 6;
	or.b32  	%r7, %r2, 7;
	st.local.v4.u32 	[%rd1+16], {%r4, %r5, %r6, %r7};
	or.b32  	%r8, %r2, 8;
	or.b32  	%r9, %r2, 9;
	or.b32  	%r56, %r2, 10;
	or.b32  	%r57, %r2, 11;
	st.local.v4.u32 	[%rd1+32], {%r8, %r9, %r56, %r57};
	or.b32  	%r10, %r2, 12;
	or.b32  	%r11, %r2, 13;
	or.b32  	%r12, %r2, 14;
	or.b32  	%r13, %r2, 15;
	st.local.v4.u32 	[%rd1+48], {%r10, %r11, %r12, %r13};
	or.b32  	%r14, %r2, 16;
	or.b32  	%r15, %r2, 17;
	or.b32  	%r16, %r2, 18;
	or.b32  	%r17, %r2, 19;
	st.local.v4.u32 	[%rd1+64], {%r14, %r15, %r16, %r17};
	or.b32  	%r18, %r2, 20;
	or.b32  	%r19, %r2, 21;
	or.b32  	%r20, %r2, 22;
	or.b32  	%r21, %r2, 23;
	st.local.v4.u32 	[%rd1+80], {%r18, %r19, %r20, %r21};
	or.b32  	%r22, %r2, 24;
	or.b32  	%r23, %r2, 25;
	or.b32  	%r58, %r2, 26;
	or.b32  	%r59, %r2, 27;
	st.local.v4.u32 	[%rd1+96], {%r22, %r23, %r58, %r59};
	or.b32  	%r24, %r2, 28;
	or.b32  	%r60, %r2, 29;
	or.b32  	%r61, %r2, 30;
	or.b32  	%r62, %r2, 31;
	st.local.v4.u32 	[%rd1+112], {%r24, %r60, %r61, %r62};
	setp.lt.s32 	%p1, %r2, %r53;
	@%p1 bra 	$L__BB0_5;
	neg.s32 	%r313, %r1;
	mov.b32 	%r314, 0;
	add.u64 	%rd3, %SP, 128;
	mov.u64 	%rd5, $str;
	mov.u64 	%rd7, $str$1;
$L__BB0_2:
	setp.ne.s32 	%p2, %r313, 0;
	@%p2 bra 	$L__BB0_4;
	cvta.to.local.u64 	%rd4, %rd3;
	st.local.u32 	[%rd4], %r2;
	cvta.global.u64 	%rd6, %rd5;
	{ // callseq 0, 0
	.param .b64 param0;
	st.param.b64 	[param0], %rd6;
	.param .b64 param1;
	st.param.b64 	[param1], %rd3;
	.param .b32 retval0;
	call.uni (retval0), 
	vprintf, 
	(
	param0, 
	param1
	);
	ld.param.b32 	%r64, [retval0];
	} // callseq 0
	st.local.u32 	[%rd4], %r3;
	{ // callseq 1, 0
	.param .b64 param0;
	st.param.b64 	[param0], %rd6;
	.param .b64 param1;
	st.param.b64 	[param1], %rd3;
	.param .b32 retval0;
	call.uni (retval0), 
	vprintf, 
	(
	param0, 
	param1
	);
	ld.param.b32 	%r66, [retval0];
	} // callseq 1
	add.s32 	%r68, %r2, 2;
	st.local.u32 	[%rd4], %r68;
	{ // callseq 2, 0
	.param .b64 param0;
	st.param.b64 	[param0], %rd6;
	.param .b64 param1;
	st.param.b64 	[param1], %rd3;
	.param .b32 retval0;
	call.uni (retval0), 
	vprintf, 
	(
	param0, 
	param1
	);
	ld.param.b32 	%r69, [retval0];
	} // callseq 2
	add.s32 	%r71, %r2, 3;
	st.local.u32 	[%rd4], %r71;
	{ // callseq 3, 0
	.param .b64 param0;
	st.param.b64 	[param0], %rd6;
	.param .b64 param1;
	st.param.b64 	[param1], %rd3;
	.param .b32 retval0;
	call.uni (retval0), 
	vprintf, 
	(
	param0, 
	param1
	);
	ld.param.b32 	%r72, [retval0];
	} // callseq 3
	st.local.u32 	[%rd4], %r4;
	{ // callseq 4, 0
	.param .b64 param0;
	st.param.b64 	[param0], %rd6;
	.param .b64 param1;
	st.param.b64 	[param1], %rd3;
	.param .b32 retval0;
	call.uni (retval0), 
	vprintf, 
	(
	param0, 
	param1
	);
	ld.param.b32 	%r74, [retval0];
	} // callseq 4
	st.local.u32 	[%rd4], %r5;
	{ // callseq 5, 0
	.param .b64 param0;
	st.param.b64 	[param0], %rd6;
	.param .b64 param1;
	st.param.b64 	[param1], %rd3;
	.param .b32 retval0;
	call.uni (retval0), 
	vprintf, 
	(
	param0, 
	param1
	);
	ld.param.b32 	%r76, [retval0];
	} // callseq 5
	st.local.u32 	[%rd4], %r6;
	{ // callseq 6, 0
	.param .b64 param0;
	st.param.b64 	[param0], %rd6;
	.param .b64 param1;
	st.param.b64 	[param1], %rd3;
	.param .b32 retval0;
	call.uni (retval0), 
	vprintf, 
	(
	param0, 
	param1
	);
	ld.param.b32 	%r78, [retval0];
	} // callseq 6
	st.local.u32 	[%rd4], %r7;
	{ // callseq 7, 0
	.param .b64 param0;
	st.param.b64 	[param0], %rd6;
	.param .b64 param1;
	st.param.b64 	[param1], %rd3;
	.param .b32 retval0;
	call.uni (retval0), 
	vprintf, 
	(
	param0, 
	param1
	);
	ld.param.b32 	%r80, [retval0];
	} // callseq 7
	st.local.u32 	[%rd4], %r8;
	{ // callseq 8, 0
	.param .b64 param0;
	st.param.b64 	[param0], %rd6;
	.param .b64 param1;
	st.param.b64 	[param1], %rd3;
	.param .b32 retval0;
	call.uni (retval0), 
	vprintf, 
	(
	param0, 
	param1
	);
	ld.param.b32 	%r82, [retval0];
	} // callseq 8
	st.local.u32 	[%rd4], %r9;
	{ // callseq 9, 0
	.param .b64 param0;
	st.param.b64 	[param0], %rd6;
	.param .b64 param1;
	st.param.b64 	[param1], %rd3;
	.param .b32 retval0;
	call.uni (retval0), 
	vprintf, 
	(
	param0, 
	param1
	);
	ld.param.b32 	%r84, [retval0];
	} // callseq 9
	add.s32 	%r86, %r2, 10;
	st.local.u32 	[%rd4], %r86;
	{ // callseq 10, 0
	.param .b64 param0;
	st.param.b64 	[param0], %rd6;
	.param .b64 param1;
	st.param.b64 	[param1], %rd3;
	.param .b32 retval0;
	call.uni (retval0), 
	vprintf, 
	(
	param0, 
	param1
	);
	ld.param.b32 	%r87, [retval0];
	} // callseq 10
	add.s32 	%r89, %r2, 11;
	st.local.u32 	[%rd4], %r89;
	{ // callseq 11, 0
	.param .b64 param0;
	st.param.b64 	[param0], %rd6;
	.param .b64 param1;
	st.param.b64 	[param1], %rd3;
	.param .b32 retval0;
	call.uni (retval0), 
	vprintf, 
	(
	param0, 
	param1
	);
	ld.param.b32 	%r90, [retval0];
	} // callseq 11
	st.local.u32 	[%rd4], %r10;
	{ // callseq 12, 0
	.param .b64 param0;
	st.param.b64 	[param0], %rd6;
	.param .b64 param1;
	st.param.b64 	[param1], %rd3;
	.param .b32 retval0;
	call.uni (retval0), 
	vprintf, 
	(
	param0, 
	param1
	);
	ld.param.b32 	%r92, [retval0];
	} // callseq 12
	st.local.u32 	[%rd4], %r11;
	{ // callseq 13, 0
	.param .b64 param0;
	st.param.b64 	[param0], %rd6;
	.param .b64 param1;
	st.param.b64 	[param1], %rd3;
	.param .b32 retval0;
	call.uni (retval0), 
	vprintf, 
	(
	param0, 
	param1
	);
	ld.param.b32 	%r94, [retval0];
	} // callseq 13
	st.local.u32 	[%rd4], %r12;
	{ // callseq 14, 0
	.param .b64 param0;
	st.param.b64 	[param0], %rd6;
	.param .b64 param1;
	st.param.b64 	[param1], %rd3;
	.param .b32 retval0;
	call.uni (retval0), 
	vprintf, 
	(
	param0, 
	param1
	);
	ld.param.b32 	%r96, [retval0];
	} // callseq 14
	st.local.u32 	[%rd4], %r13;
	{ // callseq 15, 0
	.param .b64 param0;
	st.param.b64 	[param0], %rd6;
	.param .b64 param1;
	st.param.b64 	[param1], %rd3;
	.param .b32 retval0;
	call.uni (retval0), 
	vprintf, 
	(
	param0, 
	param1
	);
	ld.param.b32 	%r98, [retval0];
	} // callseq 15
	st.local.u32 	[%rd4], %r14;
	{ // callseq 16, 0
	.param .b64 param0;
	st.param.b64 	[param0], %rd6;
	.param .b64 param1;
	st.param.b64 	[param1], %rd3;
	.param .b32 retval0;
	call.uni (retval0), 
	vprintf, 
	(
	param0, 
	param1
	);
	ld.param.b32 	%r100, [retval0];
	} // callseq 16
	st.local.u32 	[%rd4], %r15;
	{ // callseq 17, 0
	.param .b64 param0;
	st.param.b64 	[param0], %rd6;
	.param .b64 param1;
	st.param.b64 	[param1], %rd3;
	.param .b32 retval0;
	call.uni (retval0), 
	vprintf, 
	(
	param0, 
	param1
	);
	ld.param.b32 	%r102, [retval0];
	} // callseq 17
	st.local.u32 	[%rd4], %r16;
	{ // callseq 18, 0
	.param .b64 param0;
	st.param.b64 	[param0], %rd6;
	.param .b64 param1;
	st.param.b64 	[param1], %rd3;
	.param .b32 retval0;
	call.uni (retval0), 
	vprintf, 
	(
	param0, 
	param1
	);
	ld.param.b32 	%r104, [retval0];
	} // callseq 18
	st.local.u32 	[%rd4], %r17;
	{ // callseq 19, 0
	.param .b64 param0;
	st.param.b64 	[param0], %rd6;
	.param .b64 param1;
	st.param.b64 	[param1], %rd3;
	.param .b32 retval0;
	call.uni (retval0), 
	vprintf, 
	(
	param0, 
	param1
	);
	ld.param.b32 	%r106, [retval0];
	} // callseq 19
	st.local.u32 	[%rd4], %r18;
	{ // callseq 20, 0
	.param .b64 param0;
	st.param.b64 	[param0], %rd6;
	.param .b64 param1;
	st.param.b64 	[param1], %rd3;
	.param .b32 retval0;
	call.uni (retval0), 
	vprintf, 
	(
	param0, 
	param1
	);
	ld.param.b32 	%r108, [retval0];
	} // callseq 20
	st.local.u32 	[%rd4], %r19;
	{ // callseq 21, 0
	.param .b64 param0;
	st.param.b64 	[param0], %rd6;
	.param .b64 param1;
	st.param.b64 	[param1], %rd3;
	.param .b32 retval0;
	call.uni (retval0), 
	vprintf, 
	(
	param0, 
	param1
	);
	ld.param.b32 	%r110, [retval0];
	} // callseq 21
	st.local.u32 	[%rd4], %r20;
	{ // callseq 22, 0
	.param .b64 param0;
	st.param.b64 	[param0], %rd6;
	.param .b64 param1;
	st.param.b64 	[param1], %rd3;
	.param .b32 retval0;
	call.uni (retval0), 
	vprintf, 
	(
	param0, 
	param1
	);
	ld.param.b32 	%r112, [retval0];
	} // callseq 22
	st.local.u32 	[%rd4], %r21;
	{ // callseq 23, 0
	.param .b64 param0;
	st.param.b64 	[param0], %rd6;
	.param .b64 param1;
	st.param.b64 	[param1], %rd3;
	.param .b32 retval0;
	call.uni (retval0), 
	vprintf, 
	(
	param0, 
	param1
	);
	ld.param.b32 	%r114, [retval0];
	} // callseq 23
	st.local.u32 	[%rd4], %r22;
	{ // callseq 24, 0
	.param .b64 param0;
	st.param.b64 	[param0], %rd6;
	.param .b64 param1;
	st.param.b64 	[param1], %rd3;
	.param .b32 retval0;
	call.uni (retval0), 
	vprintf, 
	(
	param0, 
	param1
	);
	ld.param.b32 	%r116, [retval0];
	} // callseq 24
	st.local.u32 	[%rd4], %r23;
	{ // callseq 25, 0
	.param .b64 param0;
	st.param.b64 	[param0], %rd6;
	.param .b64 param1;
	st.param.b64 	[param1], %rd3;
	.param .b32 retval0;
	call.uni (retval0), 
	vprintf, 
	(
	param0, 
	param1
	);
	ld.param.b32 	%r118, [retval0];
	} // callseq 25
	add.s32 	%r120, %r2, 26;
	st.local.u32 	[%rd4], %r120;
	{ // callseq 26, 0
	.param .b64 param0;
	st.param.b64 	[param0], %rd6;
	.param .b64 param1;
	st.param.b64 	[param1], %rd3;
	.param .b32 retval0;
	call.uni (retval0), 
	vprintf, 
	(
	param0, 
	param1
	);
	ld.param.b32 	%r121, [retval0];
	} // callseq 26
	add.s32 	%r123, %r2, 27;
	st.local.u32 	[%rd4], %r123;
	{ // callseq 27, 0
	.param .b64 param0;
	st.param.b64 	[param0], %rd6;
	.param .b64 param1;
	st.param.b64 	[param1], %rd3;
	.param .b32 retval0;
	call.uni (retval0), 
	vprintf, 
	(
	param0, 
	param1
	);
	ld.param.b32 	%r124, [retval0];
	} // callseq 27
	st.local.u32 	[%rd4], %r24;
	{ // callseq 28, 0
	.param .b64 param0;
	st.param.b64 	[param0], %rd6;
	.param .b64 param1;
	st.param.b64 	[param1], %rd3;
	.param .b32 retval0;
	call.uni (retval0), 
	vprintf, 
	(
	param0, 
	param1
	);
	ld.param.b32 	%r126, [retval0];
	} // callseq 28
	add.s32 	%r128, %r2, 29;
	st.local.u32 	[%rd4], %r128;
	{ // callseq 29, 0
	.param .b64 param0;
	st.param.b64 	[param0], %rd6;
	.param .b64 param1;
	st.param.b64 	[param1], %rd3;
	.param .b32 retval0;
	call.uni (retval0), 
	vprintf, 
	(
	param0, 
	param1
	);
	ld.param.b32 	%r129, [retval0];
	} // callseq 29
	add.s32 	%r131, %r2, 30;
	st.local.u32 	[%rd4], %r131;
	{ // callseq 30, 0
	.param .b64 param0;
	st.param.b64 	[param0], %rd6;
	.param .b64 param1;
	st.param.b64 	[param1], %rd3;
	.param .b32 retval0;
	call.uni (retval0), 
	vprintf, 
	(
	param0, 
	param1
	);
	ld.param.b32 	%r132, [retval0];
	} // callseq 30
	add.s32 	%r134, %r2, 31;
	st.local.u32 	[%rd4], %r134;
	{ // callseq 31, 0
	.param .b64 param0;
	st.param.b64 	[param0], %rd6;
	.param .b64 param1;
	st.param.b64 	[param1], %rd3;
	.param .b32 retval0;
	call.uni (retval0), 
	vprintf, 
	(
	param0, 
	param1
	);
	ld.param.b32 	%r135, [retval0];
	} // callseq 31
	cvta.global.u64 	%rd8, %rd7;
	{ // callseq 32, 0
	.param .b64 param0;
	st.param.b64 	[param0], %rd8;
	.param .b64 param1;
	st.param.b64 	[param1], 0;
	.param .b32 retval0;
	call.uni (retval0), 
	vprintf, 
	(
	param0, 
	param1
	);
	ld.param.b32 	%r137, [retval0];
	} // callseq 32
$L__BB0_4:
	add.s32 	%r314, %r314, 1;
	add.s32 	%r313, %r313, 1;
	setp.ne.s32 	%p3, %r314, 32;
	@%p3 bra 	$L__BB0_2;
$L__BB0_5:
	xor.b32  	%r139, %r1, 1;
	mul.wide.u32 	%rd9, %r1, 4;
	xor.b64  	%rd10, %rd9, 4;
	add.s64 	%rd11, %rd1, %rd10;
	ld.local.u32 	%r140, [%rd11];
	shfl.sync.idx.b32	%r141|%p4, %r140, %r139, 31, -1;
	st.local.u32 	[%rd11], %r141;
	xor.b32  	%r142, %r1, 2;
	xor.b64  	%rd12, %rd9, 8;
	add.s64 	%rd13, %rd1, %rd12;
	ld.local.u32 	%r143, [%rd13];
	shfl.sync.idx.b32	%r144|%p5, %r143, %r142, 31, -1;
	st.local.u32 	[%rd13], %r144;
	xor.b32  	%r145, %r1, 3;
	xor.b64  	%rd14, %rd9, 12;
	add.s64 	%rd15, %rd1, %rd14;
	ld.local.u32 	%r146, [%rd15];
	shfl.sync.idx.b32	%r147|%p6, %r146, %r145, 31, -1;
	st.local.u32 	[%rd15], %r147;
	xor.b32  	%r148, %r1, 4;
	xor.b64  	%rd16, %rd9, 16;
	add.s64 	%rd17, %rd1, %rd16;
	ld.local.u32 	%r149, [%rd17];
	shfl.sync.idx.b32	%r150|%p7, %r149, %r148, 31, -1;
	st.local.u32 	[%rd17], %r150;
	xor.b32  	%r151, %r1, 5;
	xor.b64  	%rd18, %rd9, 20;
	add.s64 	%rd19, %rd1, %rd18;
	ld.local.u32 	%r152, [%rd19];
	shfl.sync.idx.b32	%r153|%p8, %r152, %r151, 31, -1;
	st.local.u32 	[%rd19], %r153;
	xor.b32  	%r154, %r1, 6;
	xor.b64  	%rd20, %rd9, 24;
	add.s64 	%rd21, %rd1, %rd20;
	ld.local.u32 	%r155, [%rd21];
	shfl.sync.idx.b32	%r156|%p9, %r155, %r154, 31, -1;
	st.local.u32 	[%rd21], %r156;
	xor.b32  	%r157, %r1, 7;
	xor.b64  	%rd22, %rd9, 28;
	add.s64 	%rd23, %rd1, %rd22;
	ld.local.u32 	%r158, [%rd23];
	shfl.sync.idx.b32	%r159|%p10, %r158, %r157, 31, -1;
	st.local.u32 	[%rd23], %r159;
	xor.b32  	%r160, %r1, 8;
	xor.b64  	%rd24, %rd9, 32;
	add.s64 	%rd25, %rd1, %rd24;
	ld.local.u32 	%r161, [%rd25];
	shfl.sync.idx.b32	%r162|%p11, %r161, %r160, 31, -1;
	st.local.u32 	[%rd25], %r162;
	xor.b32  	%r163, %r1, 9;
	xor.b64  	%rd26, %rd9, 36;
	add.s64 	%rd27, %rd1, %rd26;
	ld.local.u32 	%r164, [%rd27];
	shfl.sync.idx.b32	%r165|%p12, %r164, %r163, 31, -1;
	st.local.u32 	[%rd27], %r165;
	xor.b32  	%r166, %r1, 10;
	xor.b64  	%rd28, %rd9, 40;
	add.s64 	%rd29, %rd1, %rd28;
	ld.local.u32 	%r167, [%rd29];
	shfl.sync.idx.b32	%r168|%p13, %r167, %r166, 31, -1;
	st.local.u32 	[%rd29], %r168;
	xor.b32  	%r169, %r1, 11;
	xor.b64  	%rd30, %rd9, 44;
	add.s64 	%rd31, %rd1, %rd30;
	ld.local.u32 	%r170, [%rd31];
	shfl.sync.idx.b32	%r171|%p14, %r170, %r169, 31, -1;
	st.local.u32 	[%rd31], %r171;
	xor.b32  	%r172, %r1, 12;
	xor.b64  	%rd32, %rd9, 48;
	add.s64 	%rd33, %rd1, %rd32;
	ld.local.u32 	%r173, [%rd33];
	shfl.sync.idx.b32	%r174|%p15, %r173, %r172, 31, -1;
	st.local.u32 	[%rd33], %r174;
	xor.b32  	%r175, %r1, 13;
	xor.b64  	%rd34, %rd9, 52;
	add.s64 	%rd35, %rd1, %rd34;
	ld.local.u32 	%r176, [%rd35];
	shfl.sync.idx.b32	%r177|%p16, %r176, %r175, 31, -1;
	st.local.u32 	[%rd35], %r177;
	xor.b32  	%r178, %r1, 14;
	xor.b64  	%rd36, %rd9, 56;
	add.s64 	%rd37, %rd1, %rd36;
	ld.local.u32 	%r179, [%rd37];
	shfl.sync.idx.b32	%r180|%p17, %r179, %r178, 31, -1;
	st.local.u32 	[%rd37], %r180;
	xor.b32  	%r181, %r1, 15;
	xor.b64  	%rd38, %rd9, 60;
	add.s64 	%rd39, %rd1, %rd38;
	ld.local.u32 	%r182, [%rd39];
	shfl.sync.idx.b32	%r183|%p18, %r182, %r181, 31, -1;
	st.local.u32 	[%rd39], %r183;
	xor.b32  	%r184, %r1, 16;
	xor.b64  	%rd40, %rd9, 64;
	add.s64 	%rd41, %rd1, %rd40;
	ld.local.u32 	%r185, [%rd41];
	shfl.sync.idx.b32	%r186|%p19, %r185, %r184, 31, -1;
	st.local.u32 	[%rd41], %r186;
	xor.b32  	%r187, %r1, 17;
	xor.b64  	%rd42, %rd9, 68;
	add.s64 	%rd43, %rd1, %rd42;
	ld.local.u32 	%r188, [%rd43];
	shfl.sync.idx.b32	%r189|%p20, %r188, %r187, 31, -1;
	st.local.u32 	[%rd43], %r189;
	xor.b32  	%r190, %r1, 18;
	xor.b64  	%rd44, %rd9, 72;
	add.s64 	%rd45, %rd1, %rd44;
	ld.local.u32 	%r191, [%rd45];
	shfl.sync.idx.b32	%r192|%p21, %r191, %r190, 31, -1;
	st.local.u32 	[%rd45], %r192;
	xor.b32  	%r193, %r1, 19;
	xor.b64  	%rd46, %rd9, 76;
	add.s64 	%rd47, %rd1, %rd46;
	ld.local.u32 	%r194, [%rd47];
	shfl.sync.idx.b32	%r195|%p22, %r194, %r193, 31, -1;
	st.local.u32 	[%rd47], %r195;
	xor.b32  	%r196, %r1, 20;
	xor.b64  	%rd48, %rd9, 80;
	add.s64 	%rd49, %rd1, %rd48;
	ld.local.u32 	%r197, [%rd49];
	shfl.sync.idx.b32	%r198|%p23, %r197, %r196, 31, -1;
	st.local.u32 	[%rd49], %r198;
	xor.b32  	%r199, %r1, 21;
	xor.b64  	%rd50, %rd9, 84;
	add.s64 	%rd51, %rd1, %rd50;
	ld.local.u32 	%r200, [%rd51];
	shfl.sync.idx.b32	%r201|%p24, %r200, %r199, 31, -1;
	st.local.u32 	[%rd51], %r201;
	xor.b32  	%r202, %r1, 22;
	xor.b64  	%rd52, %rd9, 88;
	add.s64 	%rd53, %rd1, %rd52;
	ld.local.u32 	%r203, [%rd53];
	shfl.sync.idx.b32	%r204|%p25, %r203, %r202, 31, -1;
	st.local.u32 	[%rd53], %r204;
	xor.b32  	%r205, %r1, 23;
	xor.b64  	%rd54, %rd9, 92;
	add.s64 	%rd55, %rd1, %rd54;
	ld.local.u32 	%r206, [%rd55];
	shfl.sync.idx.b32	%r207|%p26, %r206, %r205, 31, -1;
	st.local.u32 	[%rd55], %r207;
	xor.b32  	%r208, %r1, 24;
	xor.b64  	%rd56, %rd9, 96;
	add.s64 	%rd57, %rd1, %rd56;
	ld.local.u32 	%r209, [%rd57];
	shfl.sync.idx.b32	%r210|%p27, %r209, %r208, 31, -1;
	st.local.u32 	[%rd57], %r210;
	xor.b32  	%r211, %r1, 25;
	xor.b64  	%rd58, %rd9, 100;
	add.s64 	%rd59, %rd1, %rd58;
	ld.local.u32 	%r212, [%rd59];
	shfl.sync.idx.b32	%r213|%p28, %r212, %r211, 31, -1;
	st.local.u32 	[%rd59], %r213;
	xor.b32  	%r214, %r1, 26;
	xor.b64  	%rd60, %rd9, 104;
	add.s64 	%rd61, %rd1, %rd60;
	ld.local.u32 	%r215, [%rd61];
	shfl.sync.idx.b32	%r216|%p29, %r215, %r214, 31, -1;
	st.local.u32 	[%rd61], %r216;
	xor.b32  	%r217, %r1, 27;
	xor.b64  	%rd62, %rd9, 108;
	add.s64 	%rd63, %rd1, %rd62;
	ld.local.u32 	%r218, [%rd63];
	shfl.sync.idx.b32	%r219|%p30, %r218, %r217, 31, -1;
	st.local.u32 	[%rd63], %r219;
	xor.b32  	%r220, %r1, 28;
	xor.b64  	%rd64, %rd9, 112;
	add.s64 	%rd65, %rd1, %rd64;
	ld.local.u32 	%r221, [%rd65];
	shfl.sync.idx.b32	%r222|%p31, %r221, %r220, 31, -1;
	st.local.u32 	[%rd65], %r222;
	xor.b32  	%r223, %r1, 29;
	xor.b64  	%rd66, %rd9, 116;
	add.s64 	%rd67, %rd1, %rd66;
	ld.local.u32 	%r224, [%rd67];
	shfl.sync.idx.b32	%r225|%p32, %r224, %r223, 31, -1;
	st.local.u32 	[%rd67], %r225;
	xor.b32  	%r226, %r1, 30;
	xor.b64  	%rd68, %rd9, 120;
	add.s64 	%rd69, %rd1, %rd68;
	ld.local.u32 	%r227, [%rd69];
	shfl.sync.idx.b32	%r228|%p33, %r227, %r226, 31, -1;
	st.local.u32 	[%rd69], %r228;
	xor.b32  	%r229, %r1, 31;
	xor.b64  	%rd70, %rd9, 124;
	add.s64 	%rd71, %rd1, %rd70;
	ld.local.u32 	%r230, [%rd71];
	shfl.sync.idx.b32	%r231|%p34, %r230, %r229, 31, -1;
	st.local.u32 	[%rd71], %r231;
	ld.local.u32 	%r30, [%rd1];
	setp.lt.s32 	%p35, %r30, %r53;
	@%p35 bra 	$L__BB0_10;
	ld.local.u32 	%r31, [%rd1+4];
	ld.local.v2.u32 	{%r32, %r33}, [%rd1+8];
	ld.local.v4.u32 	{%r34, %r35, %r36, %r37}, [%rd1+16];
	ld.local.v4.u32 	{%r38, %r39, %r40, %r41}, [%rd1+32];
	ld.local.v4.u32 	{%r42, %r43, %r44, %r45}, [%rd1+48];
	ld.local.v2.u32 	{%r46, %r47}, [%rd1+64];
	neg.s32 	%r315, %r1;
	mov.b32 	%r316, 0;
$L__BB0_7:
	setp.ne.s32 	%p36, %r315, 0;
	@%p36 bra 	$L__BB0_9;
	add.u64 	%rd72, %SP, 128;
	add.u64 	%rd73, %SPL, 128;
	st.local.u32 	[%rd73], %r30;
	mov.u64 	%rd74, $str;
	cvta.global.u64 	%rd75, %rd74;
	{ // callseq 33, 0
	.param .b64 param0;
	st.param.b64 	[param0], %rd75;
	.param .b64 param1;
	st.param.b64 	[param1], %rd72;
	.param .b32 retval0;
	call.uni (retval0), 
	vprintf, 
	(
	param0, 
	param1
	);
	ld.param.b32 	%r233, [retval0];
	} // callseq 33
	st.local.u32 	[%rd73], %r31;
	{ // callseq 34, 0
	.param .b64 param0;
	st.param.b64 	[param0], %rd75;
	.param .b64 param1;
	st.param.b64 	[param1], %rd72;
	.param .b32 retval0;
	call.uni (retval0), 
	vprintf, 
	(
	param0, 
	param1
	);
	ld.param.b32 	%r235, [retval0];
	} // callseq 34
	st.local.u32 	[%rd73], %r32;
	{ // callseq 35, 0
	.param .b64 param0;
	st.param.b64 	[param0], %rd75;
	.param .b64 param1;
	st.param.b64 	[param1], %rd72;
	.param .b32 retval0;
	call.uni (retval0), 
	vprintf, 
	(
	param0, 
	param1
	);
	ld.param.b32 	%r237, [retval0];
	} // callseq 35
	st.local.u32 	[%rd73], %r33;
	{ // callseq 36, 0
	.param .b64 param0;
	st.param.b64 	[param0], %rd75;
	.param .b64 param1;
	st.param.b64 	[param1], %rd72;
	.param .b32 retval0;
	call.uni (retval0), 
	vprintf, 
	(
	param0, 
	param1
	);
	ld.param.b32 	%r239, [retval0];
	} // callseq 36
	st.local.u32 	[%rd73], %r34;
	{ // callseq 37, 0
	.param .b64 param0;
	st.param.b64 	[param0], %rd75;
	.param .b64 param1;
	st.param.b64 	[param1], %rd72;
	.param .b32 retval0;
	call.uni (retval0), 
	vprintf, 
	(
	param0, 
	param1
	);
	ld.param.b32 	%r241, [retval0];
	} // callseq 37
	st.local.u32 	[%rd73], %r35;
	{ // callseq 38, 0
	.param .b64 param0;
	st.param.b64 	[param0], %rd75;
	.param .b64 param1;
	st.param.b64 	[param1], %rd72;
	.param .b32 retval0;
	call.uni (retval0), 
	vprintf, 
	(
	param0, 
	param1
	);
	ld.param.b32 	%r243, [retval0];
	} // callseq 38
	st.local.u32 	[%rd73], %r36;
	{ // callseq 39, 0
	.param .b64 param0;
	st.param.b64 	[param0], %rd75;
	.param .b64 param1;
	st.param.b64 	[param1], %rd72;
	.param .b32 retval0;
	call.uni (retval0), 
	vprintf, 
	(
	param0, 
	param1
	);
	ld.param.b32 	%r245, [retval0];
	} // callseq 39
	st.local.u32 	[%rd73], %r37;
	{ // callseq 40, 0
	.param .b64 param0;
	st.param.b64 	[param0], %rd75;
	.param .b64 param1;
	st.param.b64 	[param1], %rd72;
	.param .b32 retval0;
	call.uni (retval0), 
	vprintf, 
	(
	param0, 
	param1
	);
	ld.param.b32 	%r247, [retval0];
	} // callseq 40
	st.local.u32 	[%rd73], %r38;
	{ // callseq 41, 0
	.param .b64 param0;
	st.param.b64 	[param0], %rd75;
	.param .b64 param1;
	st.param.b64 	[param1], %rd72;
	.param .b32 retval0;
	call.uni (retval0), 
	vprintf, 
	(
	param0, 
	param1
	);
	ld.param.b32 	%r249, [retval0];
	} // callseq 41
	st.local.u32 	[%rd73], %r39;
	{ // callseq 42, 0
	.param .b64 param0;
	st.param.b64 	[param0], %rd75;
	.param .b64 param1;
	st.param.b64 	[param1], %rd72;
	.param .b32 retval0;
	call.uni (retval0), 
	vprintf, 
	(
	param0, 
	param1
	);
	ld.param.b32 	%r251, [retval0];
	} // callseq 42
	st.local.u32 	[%rd73], %r40;
	{ // callseq 43, 0
	.param .b64 param0;
	st.param.b64 	[param0], %rd75;
	.param .b64 param1;
	st.param.b64 	[param1], %rd72;
	.param .b32 retval0;
	call.uni (retval0), 
	vprintf, 
	(
	param0, 
	param1
	);
	ld.param.b32 	%r253, [retval0];
	} // callseq 43
	st.local.u32 	[%rd73], %r41;
	{ // callseq 44, 0
	.param .b64 param0;
	st.param.b64 	[param0], %rd75;
	.param .b64 param1;
	st.param.b64 	[param1], %rd72;
	.param .b32 retval0;
	call.uni (retval0), 
	vprintf, 
	(
	param0, 
	param1
	);
	ld.param.b32 	%r255, [retval0];
	} // callseq 44
	st.local.u32 	[%rd73], %r42;
	{ // callseq 45, 0
	.param .b64 param0;
	st.param.b64 	[param0], %rd75;
	.param .b64 param1;
	st.param.b64 	[param1], %rd72;
	.param .b32 retval0;
	call.uni (retval0), 
	vprintf, 
	(
	param0, 
	param1
	);
	ld.param.b32 	%r257, [retval0];
	} // callseq 45
	st.local.u32 	[%rd73], %r43;
	{ // callseq 46, 0
	.param .b64 param0;
	st.param.b64 	[param0], %rd75;
	.param .b64 param1;
	st.param.b64 	[param1], %rd72;
	.param .b32 retval0;
	call.uni (retval0), 
	vprintf, 
	(
	param0, 
	param1
	);
	ld.param.b32 	%r259, [retval0];
	} // callseq 46
	st.local.u32 	[%rd73], %r44;
	{ // callseq 47, 0
	.param .b64 param0;
	st.param.b64 	[param0], %rd75;
	.param .b64 param1;
	st.param.b64 	[param1], %rd72;
	.param .b32 retval0;
	call.uni (retval0), 
	vprintf, 
	(
	param0, 
	param1
	);
	ld.param.b32 	%r261, [retval0];
	} // callseq 47
	st.local.u32 	[%rd73], %r45;
	{ // callseq 48, 0
	.param .b64 param0;
	st.param.b64 	[param0], %rd75;
	.param .b64 param1;
	st.param.b64 	[param1], %rd72;
	.param .b32 retval0;
	call.uni (retval0), 
	vprintf, 
	(
	param0, 
	param1
	);
	ld.param.b32 	%r263, [retval0];
	} // callseq 48
	st.local.u32 	[%rd73], %r46;
	{ // callseq 49, 0
	.param .b64 param0;
	st.param.b64 	[param0], %rd75;
	.param .b64 param1;
	st.param.b64 	[param1], %rd72;
	.param .b32 retval0;
	call.uni (retval0), 
	vprintf, 
	(
	param0, 
	param1
	);
	ld.param.b32 	%r265, [retval0];
	} // callseq 49
	st.local.u32 	[%rd73], %r47;
	{ // callseq 50, 0
	.param .b64 param0;
	st.param.b64 	[param0], %rd75;
	.param .b64 param1;
	st.param.b64 	[param1], %rd72;
	.param .b32 retval0;
	call.uni (retval0), 
	vprintf, 
	(
	param0, 
	param1
	);
	ld.param.b32 	%r267, [retval0];
	} // callseq 50
	ld.local.u32 	%r269, [%rd1+72];
	st.local.u32 	[%rd73], %r269;
	{ // callseq 51, 0
	.param .b64 param0;
	st.param.b64 	[param0], %rd75;
	.param .b64 param1;
	st.param.b64 	[param1], %rd72;
	.param .b32 retval0;
	call.uni (retval0), 
	vprintf, 
	(
	param0, 
	param1
	);
	ld.param.b32 	%r270, [retval0];
	} // callseq 51
	ld.local.u32 	%r272, [%rd1+76];
	st.local.u32 	[%rd73], %r272;
	{ // callseq 52, 0
	.param .b64 param0;
	st.param.b64 	[param0], %rd75;
	.param .b64 param1;
	st.param.b64 	[param1], %rd72;
	.param .b32 retval0;
	call.uni (retval0), 
	vprintf, 
	(
	param0, 
	param1
	);
	ld.param.b32 	%r273, [retval0];
	} // callseq 52
	ld.local.u32 	%r275, [%rd1+80];
	st.local.u32 	[%rd73], %r275;
	{ // callseq 53, 0
	.param .b64 param0;
	st.param.b64 	[param0], %rd75;
	.param .b64 param1;
	st.param.b64 	[param1], %rd72;
	.param .b32 retval0;
	call.uni (retval0), 
	vprintf, 
	(
	param0, 
	param1
	);
	ld.param.b32 	%r276, [retval0];
	} // callseq 53
	ld.local.u32 	%r278, [%rd1+84];
	st.local.u32 	[%rd73], %r278;
	{ // callseq 54, 0
	.param .b64 param0;
	st.param.b64 	[param0], %rd75;
	.param .b64 param1;
	st.param.b64 	[param1], %rd72;
	.param .b32 retval0;
	call.uni (retval0), 
	vprintf, 
	(
	param0, 
	param1
	);
	ld.param.b32 	%r279, [retval0];
	} // callseq 54
	ld.local.u32 	%r281, [%rd1+88];
	st.local.u32 	[%rd73], %r281;
	{ // callseq 55, 0
	.param .b64 param0;
	st.param.b64 	[param0], %rd75;
	.param .b64 param1;
	st.param.b64 	[param1], %rd72;
	.param .b32 retval0;
	call.uni (retval0), 
	vprintf, 
	(
	param0, 
	param1
	);
	ld.param.b32 	%r282, [retval0];
	} // callseq 55
	ld.local.u32 	%r284, [%rd1+92];
	st.local.u32 	[%rd73], %r284;
	{ // callseq 56, 0
	.param .b64 param0;
	st.param.b64 	[param0], %rd75;
	.param .b64 param1;
	st.param.b64 	[param1], %rd72;
	.param .b32 retval0;
	call.uni (retval0), 
	vprintf, 
	(
	param0, 
	param1
	);
	ld.param.b32 	%r285, [retval0];
	} // callseq 56
	ld.local.u32 	%r287, [%rd1+96];
	st.local.u32 	[%rd73], %r287;
	{ // callseq 57, 0
	.param .b64 param0;
	st.param.b64 	[param0], %rd75;
	.param .b64 param1;
	st.param.b64 	[param1], %rd72;
	.param .b32 retval0;
	call.uni (retval0), 
	vprintf, 
	(
	param0, 
	param1
	);
	ld.param.b32 	%r288, [retval0];
	} // callseq 57
	ld.local.u32 	%r290, [%rd1+100];
	st.local.u32 	[%rd73], %r290;
	{ // callseq 58, 0
	.param .b64 param0;
	st.param.b64 	[param0], %rd75;
	.param .b64 param1;
	st.param.b64 	[param1], %rd72;
	.param .b32 retval0;
	call.uni (retval0), 
	vprintf, 
	(
	param0, 
	param1
	);
	ld.param.b32 	%r291, [retval0];
	} // callseq 58
	ld.local.u32 	%r293, [%rd1+104];
	st.local.u32 	[%rd73], %r293;
	{ // callseq 59, 0
	.param .b64 param0;
	st.param.b64 	[param0], %rd75;
	.param .b64 param1;
	st.param.b64 	[param1], %rd72;
	.param .b32 retval0;
	call.uni (retval0), 
	vprintf, 
	(
	param0, 
	param1
	);
	ld.param.b32 	%r294, [retval0];
	} // callseq 59
	ld.local.u32 	%r296, [%rd1+108];
	st.local.u32 	[%rd73], %r296;
	{ // callseq 60, 0
	.param .b64 param0;
	st.param.b64 	[param0], %rd75;
	.param .b64 param1;
	st.param.b64 	[param1], %rd72;
	.param .b32 retval0;
	call.uni (retval0), 
	vprintf, 
	(
	param0, 
	param1
	);
	ld.param.b32 	%r297, [retval0];
	} // callseq 60
	ld.local.u32 	%r299, [%rd1+112];
	st.local.u32 	[%rd73], %r299;
	{ // callseq 61, 0
	.param .b64 param0;
	st.param.b64 	[param0], %rd75;
	.param .b64 param1;
	st.param.b64 	[param1], %rd72;
	.param .b32 retval0;
	call.uni (retval0), 
	vprintf, 
	(
	param0, 
	param1
	);
	ld.param.b32 	%r300, [retval0];
	} // callseq 61
	ld.local.u32 	%r302, [%rd1+116];
	st.local.u32 	[%rd73], %r302;
	{ // callseq 62, 0
	.param .b64 param0;
	st.param.b64 	[param0], %rd75;
	.param .b64 param1;
	st.param.b64 	[param1], %rd72;
	.param .b32 retval0;
	call.uni (retval0), 
	vprintf, 
	(
	param0, 
	param1
	);
	ld.param.b32 	%r303, [retval0];
	} // callseq 62
	ld.local.u32 	%r305, [%rd1+120];
	st.local.u32 	[%rd73], %r305;
	{ // callseq 63, 0
	.param .b64 param0;
	st.param.b64 	[param0], %rd75;
	.param .b64 param1;
	st.param.b64 	[param1], %rd72;
	.param .b32 retval0;
	call.uni (retval0), 
	vprintf, 
	(
	param0, 
	param1
	);
	ld.param.b32 	%r306, [retval0];
	} // callseq 63
	ld.local.u32 	%r308, [%rd1+124];
	st.local.u32 	[%rd73], %r308;
	{ // callseq 64, 0
	.param .b64 param0;
	st.param.b64 	[param0], %rd75;
	.param .b64 param1;
	st.param.b64 	[param1], %rd72;
	.param .b32 retval0;
	call.uni (retval0), 
	vprintf, 
	(
	param0, 
	param1
	);
	ld.param.b32 	%r309, [retval0];
	} // callseq 64
	mov.u64 	%rd76, $str$1;
	cvta.global.u64 	%rd77, %rd76;
	{ // callseq 65, 0
	.param .b64 param0;
	st.param.b64 	[param0], %rd77;
	.param .b64 param1;
	st.param.b64 	[param1], 0;
	.param .b32 retval0;
	call.uni (retval0), 
	vprintf, 
	(
	param0, 
	param1
	);
	ld.param.b32 	%r311, [retval0];
	} // callseq 65
$L__BB0_9:
	add.s32 	%r316, %r316, 1;
	add.s32 	%r315, %r315, 1;
	setp.ne.s32 	%p37, %r316, 32;
	@%p37 bra 	$L__BB0_7;
$L__BB0_10:
	ret;

}


// ===== COMPILED SASS (sm_100) =====

	.target	sm_100

	.elftype	@"ET_EXEC"


//--------------------- .note.nv.tkinfo           --------------------------
	.section	.note.nv.tkinfo,"",@"SHT_NOTE"
	.sectionflags	@"SHF_NOTE_NV_TKINFO"
	.tkinfo
        /*0018*/ 	.word	0x00000002
        /*0030*/ 	.string	""
        /*0030*/ 	.string	"ptxas"
        /*0030*/ 	.string	"Cuda compilation tools, release 13.0, V13.0.88"
        /*0030*/ 	.string	"Build cuda_13.0.r13.0/compiler.36424714_0"
        /*0030*/ 	.string	"-arch sm_100 -m 64 "



//--------------------- .note.nv.cuinfo           --------------------------
	.section	.note.nv.cuinfo,"",@"SHT_NOTE"
	.sectionflags	@"SHF_NOTE_NV_CUINFO"
        /*0018*/ 	.short	0x0002
        /*001a*/ 	.short	0x0064
        /*001c*/ 	.short	0x0082
	.zero		2


//--------------------- .nv.info                  --------------------------
	.section	.nv.info,"",@"SHT_CUDA_INFO"
	.align	4


	//----- nvinfo : EIATTR_REGCOUNT
	.align		4
        /*0000*/ 	.byte	0x04, 0x2f
        /*0002*/ 	.short	(.L_3 - .L_2)
	.align		4
.L_2:
        /*0004*/ 	.word	index@(_Z5t_badi)
        /*0008*/ 	.word	0x0000002d


	//----- nvinfo : EIATTR_FRAME_SIZE
	.align		4
.L_3:
        /*000c*/ 	.byte	0x04, 0x11
        /*000e*/ 	.short	(.L_5 - .L_4)
	.align		4
.L_4:
        /*0010*/ 	.word	index@(_Z5t_badi)
        /*0014*/ 	.word	0x00000090


	//----- nvinfo : EIATTR_MIN_STACK_SIZE
	.align		4
.L_5:
        /*0018*/ 	.byte	0x04, 0x12
        /*001a*/ 	.short	(.L_7 - .L_6)
	.align		4
.L_6:
        /*001c*/ 	.word	index@(_Z5t_badi)
        /*0020*/ 	.word	0x00000090
.L_7:


//--------------------- .nv.compat                --------------------------
	.section	.nv.compat,"",@"SHT_CUDA_COMPAT_INFO"
	.align	4
        /*0000*/ 	.byte	0x02, 0x09, 0x00, 0x00, 0x02, 0x02, 0x01, 0x00, 0x02, 0x05, 0x05, 0x00, 0x03, 0x07, 0x01, 0x01
        /*0010*/ 	.byte	0x02, 0x03, 0x00, 0x00, 0x02, 0x06, 0x01, 0x00, 0x04, 0x0b, 0x08, 0x00, 0x09, 0x00, 0x00, 0x00
        /*0020*/ 	.byte	0x00, 0x00, 0x00, 0x00


//--------------------- .nv.info._Z5t_badi        --------------------------
	.section	.nv.info._Z5t_badi,"",@"SHT_CUDA_INFO"
	.sectionflags	@""
	.align	4


	//----- nvinfo : EIATTR_CUDA_API_VERSION
	.align		4
        /*0000*/ 	.byte	0x04, 0x37
        /*0002*/ 	.short	(.L_9 - .L_8)
.L_8:
        /*0004*/ 	.word	0x00000082


	//----- nvinfo : EIATTR_KPARAM_INFO
	.align		4
.L_9:
        /*0008*/ 	.byte	0x04, 0x17
        /*000a*/ 	.short	(.L_11 - .L_10)
.L_10:
        /*000c*/ 	.word	0x00000000
        /*0010*/ 	.short	0x0000
        /*0012*/ 	.short	0x0000
        /*0014*/ 	.byte	0x00, 0xf0, 0x11, 0x00


	//----- nvinfo : EIATTR_SPARSE_MMA_MASK
	.align		4
.L_11:
        /*0018*/ 	.byte	0x03, 0x50
        /*001a*/ 	.short	0x0000


	//----- nvinfo : EIATTR_MAXREG_COUNT
	.align		4
        /*001c*/ 	.byte	0x03, 0x1b
        /*001e*/ 	.short	0x00ff


	//----- nvinfo : EIATTR_EXTERNS
	.align		4
        /*0020*/ 	.byte	0x04, 0x0f
        /*0022*/ 	.short	(.L_13 - .L_12)


	//   ....[0]....
	.align		4
.L_12:
        /*0024*/ 	.word	index@(vprintf)


	//----- nvinfo : EIATTR_MERCURY_ISA_VERSION
	.align		4
.L_13:
        /*0028*/ 	.byte	0x03, 0x5f
        /*002a*/ 	.short	0x0101


	//----- nvinfo : EIATTR_COOP_GROUP_MASK_REGIDS
	.align		4
        /*002c*/ 	.byte	0x04, 0x29
        /*002e*/ 	.short	(.L_15 - .L_14)


	//   ....[0]....
.L_14:
        /*0030*/ 	.word	0xffffffff


	//   ....[1]....
        /*0034*/ 	.word	0xffffffff


	//   ....[2]....
        /*0038*/ 	.word	0xffffffff


	//   ....[3]....
        /*003c*/ 	.word	0xffffffff


	//   ....[4]....
        /*0040*/ 	.word	0xffffffff


	//   ....[5]....
        /*0044*/ 	.word	0xffffffff


	//   ....[6]....
        /*0048*/ 	.word	0xffffffff


	//   ....[7]....
        /*004c*/ 	.word	0xffffffff


	//   ....[8]....
        /*0050*/ 	.word	0xffffffff


	//   ....[9]....
        /*0054*/ 	.word	0xffffffff


	//   ....[10]....
        /*0058*/ 	.word	0xffffffff


	//   ....[11]....
        /*005c*/ 	.word	0xffffffff


	//   ....[12]....
        /*0060*/ 	.word	0xffffffff


	//   ....[13]....
        /*0064*/ 	.word	0xffffffff


	//   ....[14]....
        /*0068*/ 	.word	0xffffffff


	//   ....[15]....
        /*006c*/ 	.word	0xffffffff


	//   ....[16]....
        /*0070*/ 	.word	0xffffffff


	//   ....[17]....
        /*0074*/ 	.word	0xffffffff


	//   ....[18]....
        /*0078*/ 	.word	0xffffffff


	//   ....[19]....
        /*007c*/ 	.word	0xffffffff


	//   ....[20]....
        /*0080*/ 	.word	0xffffffff


	//   ....[21]....
        /*0084*/ 	.word	0xffffffff


	//   ....[22]....
        /*0088*/ 	.word	0xffffffff


	//   ....[23]....
        /*008c*/ 	.word	0xffffffff


	//   ....[24]....
        /*0090*/ 	.word	0xffffffff


	//   ....[25]....
        /*0094*/ 	.word	0xffffffff


	//   ....[26]....
        /*0098*/ 	.word	0xffffffff


	//   ....[27]....
        /*009c*/ 	.word	0xffffffff


	//   ....[28]....
        /*00a0*/ 	.word	0xffffffff


	//   ....[29]....
        /*00a4*/ 	.word	0xffffffff


	//   ....[30]....
        /*00a8*/ 	.word	0xffffffff


	//   ....[31]....
        /*00ac*/ 	.word	0x0500000f


	//   ....[32]....
        /*00b0*/ 	.word	0x0500000f


	//   ....[33]....
        /*00b4*/ 	.word	0x0500000f


	//   ....[34]....
        /*00b8*/ 	.word	0x0500000f


	//   ....[35]....
        /*00bc*/ 	.word	0x0500000f


	//   ....[36]....
        /*00c0*/ 	.word	0x0500000f


	//   ....[37]....
        /*00c4*/ 	.word	0x0500000f


	//   ....[38]....
        /*00c8*/ 	.word	0x0500000f


	//   ....[39]....
        /*00cc*/ 	.word	0x0500000f


	//   ....[40]....
        /*00d0*/ 	.word	0x0500000f


	//   ....[41]....
        /*00d4*/ 	.word	0x0500000f


	//   ....[42]....
        /*00d8*/ 	.word	0x0500000f


	//   ....[43]....
        /*00dc*/ 	.word	0x0500000f


	//   ....[44]....
        /*00e0*/ 	.word	0x0500000f


	//   ....[45]....
        /*00e4*/ 	.word	0x0500000f


	//   ....[46]....
        /*00e8*/ 	.word	0x0500000f


	//   ....[47]....
        /*00ec*/ 	.word	0x0500000f


	//   ....[48]....
        /*00f0*/ 	.word	0x0500000f


	//   ....[49]....
        /*00f4*/ 	.word	0x0500000f


	//   ....[50]....
        /*00f8*/ 	.word	0x0500000f


	//   ....[51]....
        /*00fc*/ 	.word	0x0500000f


	//   ....[52]....
        /*0100*/ 	.word	0x0500000f


	//   ....[53]....
        /*0104*/ 	.word	0x0500000f


	//   ....[54]....
        /*0108*/ 	.word	0x0500000f


	//   ....[55]....
        /*010c*/ 	.word	0x0500000f


	//   ....[56]....
        /*0110*/ 	.word	0x0500000f


	//   ....[57]....
        /*0114*/ 	.word	0x0500000f


	//   ....[58]....
        /*0118*/ 	.word	0x0500000f


	//   ....[59]....
        /*011c*/ 	.word	0x0500000f


	//   ....[60]....
        /*0120*/ 	.word	0x0500000f


	//   ....[61]....
        /*0124*/ 	.word	0x0500000f


	//----- nvinfo : EIATTR_COOP_GROUP_INSTR_OFFSETS
	.align		4
.L_15:
        /*0128*/ 	.byte	0x04, 0x28
        /*012a*/ 	.short	(.L_17 - .L_16)


	//   ....[0]....
.L_16:
        /*012c*/ 	.word	0x00001860


	//   ....[1]....
        /*0130*/ 	.word	0x000018e0


	//   ....[2]....
        /*0134*/ 	.word	0x00001940


	//   ....[3]....
        /*0138*/ 	.word	0x000019a0


	//   ....[4]....
        /*013c*/ 	.word	0x00001a00


	//   ....[5]....
        /*0140*/ 	.word	0x00001a60


	//   ....[6]....
        /*0144*/ 	.word	0x00001ac0


	//   ....[7]....
        /*0148*/ 	.word	0x00001b20


	//   ....[8]....
        /*014c*/ 	.word	0x00001b80


	//   ....[9]....
        /*0150*/ 	.word	0x00001be0


	//   ....[10]....
        /*0154*/ 	.word	0x00001c40


	//   ....[11]....
        /*0158*/ 	.word	0x00001ca0


	//   ....[12]....
        /*015c*/ 	.word	0x00001d00


	//   ....[13]....
        /*0160*/ 	.word	0x00001d60


	//   ....[14]....
        /*0164*/ 	.word	0x00001dc0


	//   ....[15]....
        /*0168*/ 	.word	0x00001e20


	//   ....[16]....
        /*016c*/ 	.word	0x00001e80


	//   ....[17]....
        /*0170*/ 	.word	0x00001ee0


	//   ....[18]....
        /*0174*/ 	.word	0x00001f40


	//   ....[19]....
        /*0178*/ 	.word	0x00001fa0


	//   ....[20]....
        /*017c*/ 	.word	0x00002000


	//   ....[21]....
        /*0180*/ 	.word	0x00002060


	//   ....[22]....
        /*0184*/ 	.word	0x000020c0


	//   ....[23]....
        /*0188*/ 	.word	0x00002120


	//   ....[24]....
        /*018c*/ 	.word	0x00002180


	//   ....[25]....
        /*0190*/ 	.word	0x000021e0


	//   ....[26]....
        /*0194*/ 	.word	0x00002240


	//   ....[27]....
        /*0198*/ 	.word	0x000022a0


	//   ....[28]....
        /*019c*/ 	.word	0x00002300


	//   ....[29]....
        /*01a0*/ 	.word	0x00002360


	//   ....[30]....
        /*01a4*/ 	.word	0x000023a0


	//   ....[31]....
        /*01a8*/ 	.word	0x000038f0


	//   ....[32]....
        /*01ac*/ 	.word	0x00003990


	//   ....[33]....
        /*01b0*/ 	.word	0x00003a30


	//   ....[34]....
        /*01b4*/ 	.word	0x00003ad0


	//   ....[35]....
        /*01b8*/ 	.word	0x00003b70


	//   ....[36]....
        /*01bc*/ 	.word	0x00003c10


	//   ....[37]....
        /*01c0*/ 	.word	0x00003cb0


	//   ....[38]....
        /*01c4*/ 	.word	0x00003d50


	//   ....[39]....
        /*01c8*/ 	.word	0x00003df0


	//   ....[40]....
        /*01cc*/ 	.word	0x00003e90


	//   ....[41]....
        /*01d0*/ 	.word	0x00003f30


	//   ....[42]....
        /*01d4*/ 	.word	0x00003fd0


	//   ....[43]....
        /*01d8*/ 	.word	0x00004070


	//   ....[44]....
        /*01dc*/ 	.word	0x00004110


	//   ....[45]....
        /*01e0*/ 	.word	0x000041b0


	//   ....[46]....
        /*01e4*/ 	.word	0x00004250


	//   ....[47]....
        /*01e8*/ 	.word	0x000042f0


	//   ....[48]....
        /*01ec*/ 	.word	0x00004390


	//   ....[49]....
        /*01f0*/ 	.word	0x00004430


	//   ....[50]....
        /*01f4*/ 	.word	0x000044d0


	//   ....[51]....
        /*01f8*/ 	.word	0x00004570


	//   ....[52]....
        /*01fc*/ 	.word	0x00004610


	//   ....[53]....
        /*0200*/ 	.word	0x000046b0


	//   ....[54]....
        /*0204*/ 	.word	0x00004750


	//   ....[55]....
        /*0208*/ 	.word	0x000047f0


	//   ....[56]....
        /*020c*/ 	.word	0x00004890


	//   ....[57]....
        /*0210*/ 	.word	0x00004930


	//   ....[58]....
        /*0214*/ 	.word	0x000049d0


	//   ....[59]....
        /*0218*/ 	.word	0x00004a70


	//   ....[60]....
        /*021c*/ 	.word	0x00004b10


	//   ....[61]....
        /*0220*/ 	.word	0x00004b90


	//----- nvinfo : EIATTR_VRC_CTA_INIT_COUNT
	.align		4
.L_17:
        /*0224*/ 	.byte	0x02, 0x4a
	.zero		1
	.zero		1


	//----- nvinfo : EIATTR_SYSCALL_OFFSETS
	.align		4
        /*0228*/ 	.byte	0x04, 0x46
        /*022a*/ 	.short	(.L_19 - .L_18)


	//   ....[0]....
.L_18:
        /*022c*/ 	.word	0x00000480


	//   ....[1]....
        /*0230*/ 	.word	0x00000520


	//   ....[2]....
        /*0234*/ 	.word	0x000005c0


	//   ....[3]....
        /*0238*/ 	.word	0x00000660


	//   ....[4]....
        /*023c*/ 	.word	0x00000700


	//   ....[5]....
        /*0240*/ 	.word	0x000007a0


	//   ....[6]....
        /*0244*/ 	.word	0x00000840


	//   ....[7]....
        /*0248*/ 	.word	0x000008e0


	//   ....[8]....
        /*024c*/ 	.word	0x00000980


	//   ....[9]....
        /*0250*/ 	.word	0x00000a20


	//   ....[10]....
        /*0254*/ 	.word	0x00000ac0


	//   ....[11]....
        /*0258*/ 	.word	0x00000b60


	//   ....[12]....
        /*025c*/ 	.word	0x00000c00


	//   ....[13]....
        /*0260*/ 	.word	0x00000ca0


	//   ....[14]....
        /*0264*/ 	.word	0x00000d40


	//   ....[15]....
        /*0268*/ 	.word	0x00000dd0


	//   ....[16]....
        /*026c*/ 	.word	0x00000e60


	//   ....[17]....
        /*0270*/ 	.word	0x00000ef0


	//   ....[18]....
        /*0274*/ 	.word	0x00000f80


	//   ....[19]....
        /*0278*/ 	.word	0x00001010


	//   ....[20]....
        /*027c*/ 	.word	0x000010a0


	//   ....[21]....
        /*0280*/ 	.word	0x00001130


	//   ....[22]....
        /*0284*/ 	.word	0x000011c0


	//   ....[23]....
        /*0288*/ 	.word	0x00001250


	//   ....[24]....
        /*028c*/ 	.word	0x000012e0


	//   ....[25]....
        /*0290*/ 	.word	0x00001370


	//   ....[26]....
        /*0294*/ 	.word	0x00001410


	//   ....[27]....
        /*0298*/ 	.word	0x000014b0


	//   ....[28]....
        /*029c*/ 	.word	0x00001540


	//   ....[29]....
        /*02a0*/ 	.word	0x000015e0


	//   ....[30]....
        /*02a4*/ 	.word	0x00001680


	//   ....[31]....
        /*02a8*/ 	.word	0x00001720


	//   ....[32]....
        /*02ac*/ 	.word	0x00001790


	//   ....[33]....
        /*02b0*/ 	.word	0x00002550


	//   ....[34]....
        /*02b4*/ 	.word	0x00002610


	//   ....[35]....
        /*02b8*/ 	.word	0x000026a0


	//   ....[36]....
        /*02bc*/ 	.word	0x00002730


	//   ....[37]....
        /*02c0*/ 	.word	0x000027c0


	//   ....[38]....
        /*02c4*/ 	.word	0x00002850


	//   ....[39]....
        /*02c8*/ 	.word	0x000028e0


	//   ....[40]....
        /*02cc*/ 	.word	0x00002970


	//   ....[41]....
        /*02d0*/ 	.word	0x00002a00


	//   ....[42]....
        /*02d4*/ 	.word	0x00002a90


	//   ....[43]....
        /*02d8*/ 	.word	0x00002b20


	//   ....[44]....
        /*02dc*/ 	.word	0x00002bb0


	//   ....[45]....
        /*02e0*/ 	.word	0x00002c40


	//   ....[46]....
        /*02e4*/ 	.word	0x00002cd0


	//   ....[47]....
        /*02e8*/ 	.word	0x00002d60


	//   ....[48]....
        /*02ec*/ 	.word	0x00002df0


	//   ....[49]....
        /*02f0*/ 	.word	0x00002e80


	//   ....[50]....
        /*02f4*/ 	.word	0x00002f10


	//   ....[51]....
        /*02f8*/ 	.word	0x00002fb0


	//   ....[52]....
        /*02fc*/ 	.word	0x00003050


	//   ....[53]....
        /*0300*/ 	.word	0x000030f0


	//   ....[54]....
        /*0304*/ 	.word	0x00003190


	//   ....[55]....
        /*0308*/ 	.word	0x00003230


	//   ....[56]....
        /*030c*/ 	.word	0x000032d0


	//   ....[57]....
        /*0310*/ 	.word	0x00003370


	//   ....[58]....
        /*0314*/ 	.word	0x00003410


	//   ....[59]....
        /*0318*/ 	.word	0x000034b0


	//   ....[60]....
        /*031c*/ 	.word	0x00003550


	//   ....[61]....
        /*0320*/ 	.word	0x000035f0


	//   ....[62]....
        /*0324*/ 	.word	0x00003690


	//   ....[63]....
        /*0328*/ 	.word	0x00003730


	//   ....[64]....
        /*032c*/ 	.word	0x000037d0


	//   ....[65]....
        /*0330*/ 	.word	0x00003840


	//----- nvinfo : EIATTR_EXIT_INSTR_OFFSETS
	.align		4
.L_19:
        /*0334*/ 	.byte	0x04, 0x1c
        /*0336*/ 	.short	(.L_21 - .L_20)


	//   ....[0]....
.L_20:
        /*0338*/ 	.word	0x000023f0


	//   ....[1]....
        /*033c*/ 	.word	0x00003890


	//----- nvinfo : EIATTR_CRS_STACK_SIZE
	.align		4
.L_21:
        /*0340*/ 	.byte	0x04, 0x1e
        /*0342*/ 	.short	(.L_23 - .L_22)
.L_22:
        /*0344*/ 	.word	0x00000000


	//----- nvinfo : EIATTR_CBANK_PARAM_SIZE
	.align		4
.L_23:
        /*0348*/ 	.byte	0x03, 0x19
        /*034a*/ 	.short	0x0004


	//----- nvinfo : EIATTR_PARAM_CBANK
	.align		4
        /*034c*/ 	.byte	0x04, 0x0a
        /*034e*/ 	.short	(.L_25 - .L_24)
	.align		4
.L_24:
        /*0350*/ 	.word	index@(.nv.constant0._Z5t_badi)
        /*0354*/ 	.short	0x0380
        /*0356*/ 	.short	0x0004


	//----- nvinfo : EIATTR_SW_WAR
	.align		4
.L_25:
        /*0358*/ 	.byte	0x04, 0x36
        /*035a*/ 	.short	(.L_27 - .L_26)
.L_26:
        /*035c*/ 	.word	0x00000008
.L_27:


//--------------------- .nv.callgraph             --------------------------
	.section	.nv.callgraph,"",@"SHT_CUDA_CALLGRAPH"
	.align	4
	.sectionentsize	8
	.align		4
        /*0000*/ 	.word	0x00000000
	.align		4
        /*0004*/ 	.word	0xffffffff
	.align		4
        /*0008*/ 	.word	index@(_Z5t_badi)
	.align		4
        /*000c*/ 	.word	index@(vprintf)
	.align		4
        /*0010*/ 	.word	0x00000000
	.align		4
        /*0014*/ 	.word	0xfffffffe
	.align		4
        /*0018*/ 	.word	0x00000000
	.align		4
        /*001c*/ 	.word	0xfffffffd
	.align		4
        /*0020*/ 	.word	0x00000000
	.align		4
        /*0024*/ 	.word	0xfffffffc


//--------------------- .nv.constant4             --------------------------
	.section	.nv.constant4,"a",@progbits
	.align	8
	.align		8
.nv.constant4:
        /*0000*/ 	.dword	vprintf
	.align		8
        /*0008*/ 	.dword	$str
	.align		8
        /*0010*/ 	.dword	$str$1


//--------------------- .text._Z5t_badi           --------------------------
	.section	.text._Z5t_badi,"ax",@progbits
	.align	128
        .global         _Z5t_badi
        .type           _Z5t_badi,@function
        .size           _Z5t_badi,(.L_x_106 - _Z5t_badi)
        .other          _Z5t_badi,@"STO_CUDA_ENTRY STV_DEFAULT"
_Z5t_badi:
.text._Z5t_badi:
[----:B------:R-:W0:Y:S01]  /*0000*/  LDC R1, c[0x0][0x37c] ;  /* 0x0000df00ff017b82 */ /* 0x000e220000000800 */
[----:B------:R-:W1:Y:S01]  /*0010*/  S2R R2, SR_TID.X ;  /* 0x0000000000027919 */ /* 0x000e620000002100 */
[----:B------:R-:W2:Y:S01]  /*0020*/  LDCU UR6, c[0x0][0x380] ;  /* 0x00007000ff0677ac */ /* 0x000ea20008000800 */
[----:B0-----:R-:W-:Y:S01]  /*0030*/  VIADD R1, R1, 0xffffff70 ;  /* 0xffffff7001017836 */ /* 0x001fe20000000000 */
[----:B------:R-:W-:Y:S01]  /*0040*/  BSSY.RECONVERGENT B7, `(.L_x_0) ;  /* 0x000017a000077945 */ /* 0x000fe20003800200 */
[----:B------:R-:W0:Y:S01]  /*0050*/  LDCU UR4, c[0x0][0x2f8] ;  /* 0x00005f00ff0477ac */ /* 0x000e220008000800 */
[----:B------:R-:W3:Y:S01]  /*0060*/  LDCU UR5, c[0x0][0x2fc] ;  /* 0x00005f80ff0577ac */ /* 0x000ee20008000800 */
[----:B-1----:R-:W-:-:S04]  /*0070*/  IMAD.SHL.U32 R36, R2, 0x20, RZ ;  /* 0x0000002002247824 */ /* 0x002fc800078e00ff */
[C---:B------:R-:W-:Y:S01]  /*0080*/  VIADD R4, R36.reuse, 0x4 ;  /* 0x0000000424047836 */ /* 0x040fe20000000000 */
[C---:B------:R-:W-:Y:S01]  /*0090*/  IADD3 R5, PT, PT, R36.reuse, 0x5, RZ ;  /* 0x0000000524057810 */ /* 0x040fe20007ffe0ff */
        /* <DEDUP_REMOVED lines=11> */
[----:B------:R-:W-:Y:S01]  /*0150*/  STL.128 [R1+0x10], R4 ;  /* 0x0000100401007387 */ /* 0x000fe20000100c00 */
[C---:B------:R-:W-:Y:S01]  /*0160*/  VIADD R17, R36.reuse, 0x1d ;  /* 0x0000001d24117836 */ /* 0x040fe20000000000 */
[C---:B--2---:R-:W-:Y:S01]  /*0170*/  ISETP.GE.AND P0, PT, R36.reuse, UR6, PT ;  /* 0x0000000624007c0c */ /* 0x044fe2000bf06270 */
[C---:B------:R-:W-:Y:S01]  /*0180*/  VIADD R19, R36.reuse, 0x1f ;  /* 0x0000001f24137836 */ /* 0x040fe20000000000 */
[----:B------:R-:W-:Y:S01]  /*0190*/  STL.128 [R1+0x20], R8 ;  /* 0x0000200801007387 */ /* 0x000fe20000100c00 */
[C---:B------:R-:W-:Y:S01]  /*01a0*/  VIADD R24, R36.reuse, 0x18 ;  /* 0x0000001824187836 */ /* 0x040fe20000000000 */
[C---:B------:R-:W-:Y:S01]  /*01b0*/  IADD3 R38, PT, PT, R36.reuse, 0x2, RZ ;  /* 0x0000000224267810 */ /* 0x040fe20007ffe0ff */
[C---:B------:R-:W-:Y:S01]  /*01c0*/  VIADD R25, R36.reuse, 0x19 ;  /* 0x0000001924197836 */ /* 0x040fe20000000000 */
[----:B------:R-:W-:Y:S01]  /*01d0*/  STL.128 [R1+0x70], R16 ;  /* 0x0000701001007387 */ /* 0x000fe20000100c00 */
[C---:B------:R-:W-:Y:S01]  /*01e0*/  VIADD R27, R36.reuse, 0x1b ;  /* 0x0000001b241b7836 */ /* 0x040fe20000000000 */
[C---:B------:R-:W-:Y:S01]  /*01f0*/  IADD3 R22, PT, PT, R36.reuse, 0xe, RZ ;  /* 0x0000000e24167810 */ /* 0x040fe20007ffe0ff */
[----:B------:R-:W-:-:S02]  /*0200*/  VIADD R28, R36, 0x10 ;  /* 0x00000010241c7836 */ /* 0x000fc40000000000 */
[C---:B------:R-:W-:Y:S01]  /*0210*/  VIADD R29, R36.reuse, 0x11 ;  /* 0x00000011241d7836 */ /* 0x040fe20000000000 */
[----:B------:R-:W-:Y:S01]  /*0220*/  STL.128 [R1+0x60], R24 ;  /* 0x0000601801007387 */ /* 0x000fe20000100c00 */
[C---:B------:R-:W-:Y:S02]  /*0230*/  VIADD R31, R36.reuse, 0x13 ;  /* 0x00000013241f7836 */ /* 0x040fe40000000000 */
[C---:B------:R-:W-:Y:S02]  /*0240*/  VIADD R32, R36.reuse, 0x14 ;  /* 0x0000001424207836 */ /* 0x040fe40000000000 */
[C---:B------:R-:W-:Y:S01]  /*0250*/  VIADD R33, R36.reuse, 0x15 ;  /* 0x0000001524217836 */ /* 0x040fe20000000000 */
[----:B------:R-:W-:Y:S01]  /*0260*/  STL.128 [R1+0x40], R28 ;  /* 0x0000401c01007387 */ /* 0x000fe20000100c00 */
[C---:B------:R-:W-:Y:S02]  /*0270*/  VIADD R35, R36.reuse, 0x17 ;  /* 0x0000001724237836 */ /* 0x040fe40000000000 */
[----:B------:R-:W-:-:S02]  /*0280*/  VIADD R37, R36, 0x1 ;  /* 0x0000000124257836 */ /* 0x000fc40000000000 */
[C---:B------:R-:W-:Y:S01]  /*0290*/  VIADD R39, R36.reuse, 0x3 ;  /* 0x0000000324277836 */ /* 0x040fe20000000000 */
[----:B------:R-:W-:Y:S01]  /*02a0*/  STL.128 [R1+0x50], R32 ;  /* 0x0000502001007387 */ /* 0x000fe20000100c00 */
[C---:B------:R-:W-:Y:S02]  /*02b0*/  VIADD R20, R36.reuse, 0xc ;  /* 0x0000000c24147836 */ /* 0x040fe40000000000 */
[C---:B------:R-:W-:Y:S01]  /*02c0*/  VIADD R21, R36.reuse, 0xd ;  /* 0x0000000d24157836 */ /* 0x040fe20000000000 */
[----:B------:R0:W-:Y:S01]  /*02d0*/  STL.128 [R1], R36 ;  /* 0x0000002401007387 */ /* 0x0001e20000100c00 */
[----:B------:R-:W-:-:S05]  /*02e0*/  VIADD R23, R36, 0xf ;  /* 0x0000000f24177836 */ /* 0x000fca0000000000 */
[----:B------:R3:W-:Y:S01]  /*02f0*/  STL.128 [R1+0x30], R20 ;  /* 0x0000301401007387 */ /* 0x0007e20000100c00 */
[----:B0-----:R-:W-:-:S05]  /*0300*/  IADD3 R37, P1, PT, R1, UR4, RZ ;  /* 0x0000000401257c10 */ /* 0x001fca000ff3e0ff */
[----:B---3--:R-:W-:Y:S01]  /*0310*/  IMAD.X R22, RZ, RZ, UR5, P1 ;  /* 0x00000005ff167e24 */ /* 0x008fe200088e06ff */
[----:B------:R-:W-:Y:S07]  /*0320*/  @!P0 BRA `(.L_x_1) ;  /* 0x00000014002c8947 */ /* 0x000fee0003800000 */
[----:B------:R-:W-:Y:S01]  /*0330*/  IADD3 R26, P0, PT, R37, 0x80, RZ ;  /* 0x00000080251a7810 */ /* 0x000fe20007f1e0ff */
[----:B------:R-:W-:Y:S02]  /*0340*/  HFMA2 R27, -RZ, RZ, 0, 0 ;  /* 0x00000000ff1b7431 */ /* 0x000fe400000001ff */
[----:B------:R-:W-:Y:S02]  /*0350*/  IMAD.MOV R38, RZ, RZ, -R2 ;  /* 0x000000ffff267224 */ /* 0x000fe400078e0a02 */
[----:B------:R-:W-:-:S08]  /*0360*/  IMAD.X R19, RZ, RZ, R22, P0 ;  /* 0x000000ffff137224 */ /* 0x000fd000000e0616 */
.L_x_36:
[----:B------:R-:W-:Y:S01]  /*0370*/  ISETP.NE.AND P0, PT, R38, RZ, PT ;  /* 0x000000ff2600720c */ /* 0x000fe20003f05270 */
[----:B------:R-:W-:Y:S01]  /*0380*/  VIADD R27, R27, 0x1 ;  /* 0x000000011b1b7836 */ /* 0x000fe20000000000 */
[----:B------:R-:W-:Y:S04]  /*0390*/  BSSY.RECONVERGENT B6, `(.L_x_2) ;  /* 0x0000141000067945 */ /* 0x000fe80003800200 */
[----:B------:R-:W-:-:S04]  /*03a0*/  ISETP.NE.AND P1, PT, R27, 0x20, PT ;  /* 0x000000201b00780c */ /* 0x000fc80003f25270 */
[----:B------:R-:W-:-:S03]  /*03b0*/  P2R R39, PR, RZ, 0x2 ;  /* 0x00000002ff277803 */ /* 0x000fc60000000000 */
[----:B------:R-:W-:Y:S06]  /*03c0*/  @P0 BRA `(.L_x_3) ;  /* 0x0000001000f40947 */ /* 0x000fec0003800000 */
[----:B------:R-:W0:Y:S01]  /*03d0*/  LDCU UR4, c[0x0][0x2f8] ;  /* 0x00005f00ff0477ac */ /* 0x000e220008000800 */
[----:B------:R-:W-:Y:S01]  /*03e0*/  MOV R18, 0x0 ;  /* 0x0000000000127802 */ /* 0x000fe20000000f00 */
[----:B------:R-:W-:Y:S02]  /*03f0*/  IMAD.MOV.U32 R6, RZ, RZ, R26 ;  /* 0x000000ffff067224 */ /* 0x000fe400078e001a */
[----:B------:R-:W-:Y:S01]  /*0400*/  IMAD.MOV.U32 R7, RZ, RZ, R19 ;  /* 0x000000ffff077224 */ /* 0x000fe200078e0013 */
[----:B------:R1:W2:Y:S01]  /*0410*/  LDC.64 R8, c[0x4][R18] ;  /* 0x0100000012087b82 */ /* 0x0002a20000000a00 */
[----:B0-----:R-:W-:Y:S01]  /*0420*/  VIADD R17, R26, -UR4 ;  /* 0x800000041a117c36 */ /* 0x001fe20008000000 */
[----:B------:R-:W0:Y:S04]  /*0430*/  LDCU.64 UR4, c[0x4][0x8] ;  /* 0x01000100ff0477ac */ /* 0x000e280008000a00 */
[----:B------:R1:W-:Y:S01]  /*0440*/  STL [R17], R36 ;  /* 0x0000002411007387 */ /* 0x0003e20000100800 */
[----:B0-----:R-:W-:Y:S01]  /*0450*/  MOV R4, UR4 ;  /* 0x0000000400047c02 */ /* 0x001fe20008000f00 */
[----:B-1----:R-:W-:-:S07]  /*0460*/  IMAD.U32 R5, RZ, RZ, UR5 ;  /* 0x00000005ff057e24 */ /* 0x002fce000f8e00ff */
[----:B------:R-:W-:-:S07]  /*0470*/  LEPC R20, `(.L_x_4) ;  /* 0x000000001014794e */ /* 0x000fce0000000000 */
[----:B--2---:R-:W-:Y:S05]  /*0480*/  CALL.ABS.NOINC R8 ;  /* 0x0000000008007343 */ /* 0x004fea0003c00000 */
.L_x_4:
[----:B------:R-:W-:Y:S01]  /*0490*/  IADD3 R0, PT, PT, R36, 0x1, RZ ;  /* 0x0000000124007810 */ /* 0x000fe20007ffe0ff */
[----:B------:R0:W1:Y:S01]  /*04a0*/  LDC.64 R8, c[0x4][R18] ;  /* 0x0100000012087b82 */ /* 0x0000620000000a00 */
[----:B------:R-:W2:Y:S01]  /*04b0*/  LDCU.64 UR4, c[0x4][0x8] ;  /* 0x01000100ff0477ac */ /* 0x000ea20008000a00 */
[----:B------:R-:W-:Y:S01]  /*04c0*/  IMAD.MOV.U32 R6, RZ, RZ, R26 ;  /* 0x000000ffff067224 */ /* 0x000fe200078e001a */
[----:B------:R-:W-:Y:S01]  /*04d0*/  MOV R7, R19 ;  /* 0x0000001300077202 */ /* 0x000fe20000000f00 */
[----:B------:R0:W-:Y:S01]  /*04e0*/  STL [R17], R0 ;  /* 0x0000000011007387 */ /* 0x0001e20000100800 */
[----:B--2---:R-:W-:Y:S02]  /*04f0*/  IMAD.U32 R4, RZ, RZ, UR4 ;  /* 0x00000004ff047e24 */ /* 0x004fe4000f8e00ff */
[----:B0-----:R-:W-:-:S07]  /*0500*/  IMAD.U32 R5, RZ, RZ, UR5 ;  /* 0x00000005ff057e24 */ /* 0x001fce000f8e00ff */
[----:B------:R-:W-:-:S07]  /*0510*/  LEPC R20, `(.L_x_5) ;  /* 0x000000001014794e */ /* 0x000fce0000000000 */
[----:B-1----:R-:W-:Y:S05]  /*0520*/  CALL.ABS.NOINC R8 ;  /* 0x0000000008007343 */ /* 0x002fea0003c00000 */
.L_x_5:
[----:B------:R-:W-:Y:S01]  /*0530*/  VIADD R0, R36, 0x2 ;  /* 0x0000000224007836 */ /* 0x000fe20000000000 */
[----:B------:R0:W1:Y:S01]  /*0540*/  LDC.64 R8, c[0x4][R18] ;  /* 0x0100000012087b82 */ /* 0x0000620000000a00 */
[----:B------:R-:W2:Y:S01]  /*0550*/  LDCU.64 UR4, c[0x4][0x8] ;  /* 0x01000100ff0477ac */ /* 0x000ea20008000a00 */
[----:B------:R-:W-:Y:S01]  /*0560*/  MOV R6, R26 ;  /* 0x0000001a00067202 */ /* 0x000fe20000000f00 */
[----:B------:R-:W-:Y:S01]  /*0570*/  IMAD.MOV.U32 R7, RZ, RZ, R19 ;  /* 0x000000ffff077224 */ /* 0x000fe200078e0013 */
[----:B------:R0:W-:Y:S01]  /*0580*/  STL [R17], R0 ;  /* 0x0000000011007387 */ /* 0x0001e20000100800 */
[----:B--2---:R-:W-:Y:S02]  /*0590*/  IMAD.U32 R4, RZ, RZ, UR4 ;  /* 0x00000004ff047e24 */ /* 0x004fe4000f8e00ff */
[----:B0-----:R-:W-:-:S07]  /*05a0*/  IMAD.U32 R5, RZ, RZ, UR5 ;  /* 0x00000005ff057e24 */ /* 0x001fce000f8e00ff */
[----:B------:R-:W-:-:S07]  /*05b0*/  LEPC R20, `(.L_x_6) ;  /* 0x000000001014794e */ /* 0x000fce0000000000 */
[----:B-1----:R-:W-:Y:S05]  /*05c0*/  CALL.ABS.NOINC R8 ;  /* 0x0000000008007343 */ /* 0x002fea0003c00000 */
.L_x_6:
[----:B------:R-:W-:Y:S01]  /*05d0*/  VIADD R0, R36, 0x3 ;  /* 0x0000000324007836 */ /* 0x000fe20000000000 */
[----:B------:R0:W1:Y:S01]  /*05e0*/  LDC.64 R8, c[0x4][R18] ;  /* 0x0100000012087b82 */ /* 0x0000620000000a00 */
[----:B------:R-:W2:Y:S01]  /*05f0*/  LDCU.64 UR4, c[0x4][0x8] ;  /* 0x01000100ff0477ac */ /* 0x000ea20008000a00 */
[----:B------:R-:W-:Y:S02]  /*0600*/  IMAD.MOV.U32 R6, RZ, RZ, R26 ;  /* 0x000000ffff067224 */ /* 0x000fe400078e001a */
[----:B------:R0:W-:Y:S01]  /*0610*/  STL [R17], R0 ;  /* 0x0000000011007387 */ /* 0x0001e20000100800 */
[----:B------:R-:W-:Y:S02]  /*0620*/  IMAD.MOV.U32 R7, RZ, RZ, R19 ;  /* 0x000000ffff077224 */ /* 0x000fe400078e0013 */
[----:B--2---:R-:W-:Y:S01]  /*0630*/  IMAD.U32 R4, RZ, RZ, UR4 ;  /* 0x00000004ff047e24 */ /* 0x004fe2000f8e00ff */
[----:B0-----:R-:W-:-:S07]  /*0640*/  MOV R5, UR5 ;  /* 0x0000000500057c02 */ /* 0x001fce0008000f00 */
[----:B------:R-:W-:-:S07]  /*0650*/  LEPC R20, `(.L_x_7) ;  /* 0x000000001014794e */ /* 0x000fce0000000000 */
[----:B-1----:R-:W-:Y:S05]  /*0660*/  CALL.ABS.NOINC R8 ;  /* 0x0000000008007343 */ /* 0x002fea0003c00000 */
.L_x_7:
[----:B------:R-:W-:Y:S01]  /*0670*/  VIADD R0, R36, 0x4 ;  /* 0x0000000424007836 */ /* 0x000fe20000000000 */
[----:B------:R0:W1:Y:S01]  /*0680*/  LDC.64 R8, c[0x4][R18] ;  /* 0x0100000012087b82 */ /* 0x0000620000000a00 */
[----:B------:R-:W2:Y:S01]  /*0690*/  LDCU.64 UR4, c[0x4][0x8] ;  /* 0x01000100ff0477ac */ /* 0x000ea20008000a00 */
[----:B------:R-:W-:Y:S02]  /*06a0*/  IMAD.MOV.U32 R6, RZ, RZ, R26 ;  /* 0x000000ffff067224 */ /* 0x000fe400078e001a */
[----:B------:R0:W-:Y:S01]  /*06b0*/  STL [R17], R0 ;  /* 0x0000000011007387 */ /* 0x0001e20000100800 */
[----:B------:R-:W-:Y:S01]  /*06c0*/  IMAD.MOV.U32 R7, RZ, RZ, R19 ;  /* 0x000000ffff077224 */ /* 0x000fe200078e0013 */
[----:B--2---:R-:W-:Y:S01]  /*06d0*/  MOV R4, UR4 ;  /* 0x0000000400047c02 */ /* 0x004fe20008000f00 */
[----:B0-----:R-:W-:-:S07]  /*06e0*/  IMAD.U32 R5, RZ, RZ, UR5 ;  /* 0x00000005ff057e24 */ /* 0x001fce000f8e00ff */
[----:B------:R-:W-:-:S07]  /*06f0*/  LEPC R20, `(.L_x_8) ;  /* 0x000000001014794e */ /* 0x000fce0000000000 */
[----:B-1----:R-:W-:Y:S05]  /*0700*/  CALL.ABS.NOINC R8 ;  /* 0x0000000008007343 */ /* 0x002fea0003c00000 */
.L_x_8:
        /* <DEDUP_REMOVED lines=10> */
.L_x_9:
        /* <DEDUP_REMOVED lines=10> */
.L_x_10:
        /* <DEDUP_REMOVED lines=10> */
.L_x_11:
        /* <DEDUP_REMOVED lines=10> */
.L_x_12:
        /* <DEDUP_REMOVED lines=10> */
.L_x_13:
        /* <DEDUP_REMOVED lines=10> */
.L_x_14:
        /* <DEDUP_REMOVED lines=10> */
.L_x_15:
        /* <DEDUP_REMOVED lines=10> */
.L_x_16:
        /* <DEDUP_REMOVED lines=10> */
.L_x_17:
        /* <DEDUP_REMOVED lines=10> */
.L_x_18:
[----:B------:R0:W-:Y:S01]  /*0d50*/  STL [R17], R23 ;  /* 0x0000001711007387 */ /* 0x0001e20000100800 */
[----:B------:R0:W1:Y:S01]  /*0d60*/  LDC.64 R8, c[0x4][R18] ;  /* 0x0100000012087b82 */ /* 0x0000620000000a00 */
[----:B------:R-:W2:Y:S01]  /*0d70*/  LDCU.64 UR4, c[0x4][0x8] ;  /* 0x01000100ff0477ac */ /* 0x000ea20008000a00 */
[----:B------:R-:W-:Y:S01]  /*0d80*/  MOV R6, R26 ;  /* 0x0000001a00067202 */ /* 0x000fe20000000f00 */
[----:B------:R-:W-:Y:S02]  /*0d90*/  IMAD.MOV.U32 R7, RZ, RZ, R19 ;  /* 0x000000ffff077224 */ /* 0x000fe400078e0013 */
[----:B--2---:R-:W-:Y:S02]  /*0da0*/  IMAD.U32 R4, RZ, RZ, UR4 ;  /* 0x00000004ff047e24 */ /* 0x004fe4000f8e00ff */
[----:B0-----:R-:W-:-:S07]  /*0db0*/  IMAD.U32 R5, RZ, RZ, UR5 ;  /* 0x00000005ff057e24 */ /* 0x001fce000f8e00ff */
[----:B------:R-:W-:-:S07]  /*0dc0*/  LEPC R20, `(.L_x_19) ;  /* 0x000000001014794e */ /* 0x000fce0000000000 */
[----:B-1----:R-:W-:Y:S05]  /*0dd0*/  CALL.ABS.NOINC R8 ;  /* 0x0000000008007343 */ /* 0x002fea0003c00000 */
.L_x_19:
        /* <DEDUP_REMOVED lines=9> */
.L_x_20:
        /* <DEDUP_REMOVED lines=9> */
.L_x_21:
        /* <DEDUP_REMOVED lines=9> */
.L_x_22:
        /* <DEDUP_REMOVED lines=9> */
.L_x_23:
        /* <DEDUP_REMOVED lines=9> */
.L_x_24:
        /* <DEDUP_REMOVED lines=9> */
.L_x_25:
        /* <DEDUP_REMOVED lines=9> */
.L_x_26:
        /* <DEDUP_REMOVED lines=9> */
.L_x_27:
        /* <DEDUP_REMOVED lines=9> */
.L_x_28:
        /* <DEDUP_REMOVED lines=9> */
.L_x_29:
        /* <DEDUP_REMOVED lines=10> */
.L_x_30:
        /* <DEDUP_REMOVED lines=10> */
.L_x_31:
[----:B------:R0:W-:Y:S01]  /*14c0*/  STL [R17], R16 ;  /* 0x0000001011007387 */ /* 0x0001e20000100800 */
[----:B------:R0:W1:Y:S01]  /*14d0*/  LDC.64 R8, c[0x4][R18] ;  /* 0x0100000012087b82 */ /* 0x0000620000000a00 */
[----:B------:R-:W2:Y:S01]  /*14e0*/  LDCU.64 UR4, c[0x4][0x8] ;  /* 0x01000100ff0477ac */ /* 0x000ea20008000a00 */
[----:B------:R-:W-:Y:S02]  /*14f0*/  IMAD.MOV.U32 R6, RZ, RZ, R26 ;  /* 0x000000ffff067224 */ /* 0x000fe400078e001a */
[----:B------:R-:W-:Y:S01]  /*1500*/  IMAD.MOV.U32 R7, RZ, RZ, R19 ;  /* 0x000000ffff077224 */ /* 0x000fe200078e0013 */
[----:B--2---:R-:W-:Y:S01]  /*1510*/  MOV R4, UR4 ;  /* 0x0000000400047c02 */ /* 0x004fe20008000f00 */
[----:B0-----:R-:W-:-:S07]  /*1520*/  IMAD.U32 R5, RZ, RZ, UR5 ;  /* 0x00000005ff057e24 */ /* 0x001fce000f8e00ff */
[----:B------:R-:W-:-:S07]  /*1530*/  LEPC R20, `(.L_x_32) ;  /* 0x000000001014794e */ /* 0x000fce0000000000 */
[----:B-1----:R-:W-:Y:S05]  /*1540*/  CALL.ABS.NOINC R8 ;  /* 0x0000000008007343 */ /* 0x002fea0003c00000 */
.L_x_32:
        /* <DEDUP_REMOVED lines=10> */
.L_x_33:
        /* <DEDUP_REMOVED lines=10> */
.L_x_34:
        /* <DEDUP_REMOVED lines=10> */
.L_x_35:
[----:B------:R0:W1:Y:S01]  /*1730*/  LDC.64 R8, c[0x4][R18] ;  /* 0x0100000012087b82 */ /* 0x0000620000000a00 */
[----:B------:R-:W2:Y:S01]  /*1740*/  LDCU.64 UR4, c[0x4][0x10] ;  /* 0x01000200ff0477ac */ /* 0x000ea20008000a00 */
[----:B------:R-:W-:Y:S01]  /*1750*/  CS2R R6, SRZ ;  /* 0x0000000000067805 */ /* 0x000fe2000001ff00 */
[----:B--2---:R-:W-:Y:S01]  /*1760*/  IMAD.U32 R4, RZ, RZ, UR4 ;  /* 0x00000004ff047e24 */ /* 0x004fe2000f8e00ff */
[----:B0-----:R-:W-:-:S07]  /*1770*/  MOV R5, UR5 ;  /* 0x0000000500057c02 */ /* 0x001fce0008000f00 */
[----:B------:R-:W-:-:S07]  /*1780*/  LEPC R20, `(.L_x_3) ;  /* 0x000000001014794e */ /* 0x000fce0000000000 */
[----:B-1----:R-:W-:Y:S05]  /*1790*/  CALL.ABS.NOINC R8 ;  /* 0x0000000008007343 */ /* 0x002fea0003c00000 */
.L_x_3:
[----:B------:R-:W-:Y:S05]  /*17a0*/  BSYNC.RECONVERGENT B6 ;  /* 0x0000000000067941 */ /* 0x000fea0003800200 */
.L_x_2:
[----:B------:R-:W-:Y:S01]  /*17b0*/  ISETP.NE.AND P6, PT, R39, RZ, PT ;  /* 0x000000ff2700720c */ /* 0x000fe20003fc5270 */
[----:B------:R-:W-:-:S12]  /*17c0*/  VIADD R38, R38, 0x1 ;  /* 0x0000000126267836 */ /* 0x000fd80000000000 */
[----:B------:R-:W-:Y:S05]  /*17d0*/  @P6 BRA `(.L_x_36) ;  /* 0xffffffe800e46947 */ /* 0x000fea000383ffff */
.L_x_1:
[----:B------:R-:W-:Y:S05]  /*17e0*/  BSYNC.RECONVERGENT B7 ;  /* 0x0000000000077941 */ /* 0x000fea0003800200 */
.L_x_0:
[----:B------:R-:W-:-:S05]  /*17f0*/  IMAD.SHL.U32 R5, R2, 0x4, RZ ;  /* 0x0000000402057824 */ /* 0x000fca00078e00ff */
[----:B------:R-:W-:-:S05]  /*1800*/  LOP3.LUT R0, R5, 0x4, RZ, 0x3c, !PT ;  /* 0x0000000405007812 */ /* 0x000fca00078e3cff */
[----:B------:R-:W-:-:S05]  /*1810*/  IMAD.IADD R9, R1, 0x1, R0 ;  /* 0x0000000101097824 */ /* 0x000fca00078e0200 */
[----:B------:R0:W5:Y:S01]  /*1820*/  LDL R13, [R9] ;  /* 0x00000000090d7983 */ /* 0x0001620000100800 */
[----:B------:R-:W-:Y:S01]  /*1830*/  UMOV UR4, 0xffffffff ;  /* 0xffffffff00047882 */ /* 0x000fe20000000000 */
[----:B------:R-:W-:Y:S02]  /*1840*/  LOP3.LUT R12, R2, 0x1, RZ, 0x3c, !PT ;  /* 0x00000001020c7812 */ /* 0x000fe400078e3cff */
[----:B------:R-:W-:Y:S05]  /*1850*/  BRA.DIV UR4, `(.L_x_37) ;  /* 0x0000002204107947 */ /* 0x000fea000b800000 */
[----:B-----5:R-:W1:Y:S01]  /*1860*/  SHFL.IDX PT, R0, R13, R12, 0x1f ;  /* 0x00001f0c0d007589 */ /* 0x020e6200000e0000 */
[----:B------:R-:W-:-:S04]  /*1870*/  LOP3.LUT R10, R5, 0x8, RZ, 0x3c, !PT ;  /* 0x00000008050a7812 */ /* 0x000fc800078e3cff */
[----:B------:R-:W-:Y:S01]  /*1880*/  IADD3 R10, PT, PT, R1, R10, RZ ;  /* 0x0000000a010a7210 */ /* 0x000fe20007ffe0ff */
[----:B-1----:R-:W-:Y:S04]  /*1890*/  STL [R9], R0 ;  /* 0x0000000009007387 */ /* 0x002fe80000100800 */
[----:B------:R-:W2:Y:S01]  /*18a0*/  LDL R13, [R10] ;  /* 0x000000000a0d7983 */ /* 0x000ea20000100800 */
[----:B------:R-:W-:Y:S02]  /*18b0*/  LOP3.LUT R3, R2, 0x2, RZ, 0x3c, !PT ;  /* 0x0000000202037812 */ /* 0x000fe400078e3cff */
[----:B------:R-:W-:-:S05]  /*18c0*/  LOP3.LUT R4, R5, 0xc, RZ, 0x3c, !PT ;  /* 0x0000000c05047812 */ /* 0x000fca00078e3cff */
[----:B------:R-:W-:Y:S01]  /*18d0*/  IMAD.IADD R7, R1, 0x1, R4 ;  /* 0x0000000101077824 */ /* 0x000fe200078e0204 */
[----:B--2---:R-:W1:Y:S04]  /*18e0*/  SHFL.IDX PT, R3, R13, R3, 0x1f ;  /* 0x00001f030d037589 */ /* 0x004e6800000e0000 */
[----:B-1----:R-:W-:Y:S04]  /*18f0*/  STL [R10], R3 ;  /* 0x000000030a007387 */ /* 0x002fe80000100800 */
[----:B------:R-:W2:Y:S01]  /*1900*/  LDL R13, [R7] ;  /* 0x00000000070d7983 */ /* 0x000ea20000100800 */
[----:B------:R-:W-:-:S02]  /*1910*/  LOP3.LUT R4, R2, 0x3, RZ, 0x3c, !PT ;  /* 0x0000000302047812 */ /* 0x000fc400078e3cff */
[----:B------:R-:W-:-:S05]  /*1920*/  LOP3.LUT R6, R5, 0x10, RZ, 0x3c, !PT ;  /* 0x0000001005067812 */ /* 0x000fca00078e3cff */
[----:B0-----:R-:W-:Y:S01]  /*1930*/  IMAD.IADD R9, R1, 0x1, R6 ;  /* 0x0000000101097824 */ /* 0x001fe200078e0206 */
[----:B--2---:R-:W0:Y:S04]  /*1940*/  SHFL.IDX PT, R4, R13, R4, 0x1f ;  /* 0x00001f040d047589 */ /* 0x004e2800000e0000 */
[----:B0-----:R-:W-:Y:S04]  /*1950*/  STL [R7], R4 ;  /* 0x0000000407007387 */ /* 0x001fe80000100800 */
[----:B------:R-:W2:Y:S01]  /*1960*/  LDL R13, [R9] ;  /* 0x00000000090d7983 */ /* 0x000ea20000100800 */
[----:B------:R-:W-:-:S02]  /*1970*/  LOP3.LUT R0, R2, 0x4, RZ, 0x3c, !PT ;  /* 0x0000000402007812 */ /* 0x000fc400078e3cff */
[----:B------:R-:W-:-:S05]  /*1980*/  LOP3.LUT R8, R5, 0x14, RZ, 0x3c, !PT ;  /* 0x0000001405087812 */ /* 0x000fca00078e3cff */
[----:B------:R-:W-:Y:S01]  /*1990*/  IMAD.IADD R8, R1, 0x1, R8 ;  /* 0x0000000101087824 */ /* 0x000fe200078e0208 */
[----:B--2---:R-:W0:Y:S04]  /*19a0*/  SHFL.IDX PT, R0, R13, R0, 0x1f ;  /* 0x00001f000d007589 */ /* 0x004e2800000e0000 */
[----:B0-----:R-:W-:Y:S04]  /*19b0*/  STL [R9], R0 ;  /* 0x0000000009007387 */ /* 0x001fe80000100800 */
[----:B------:R-:W2:Y:S01]  /*19c0*/  LDL R13, [R8] ;  /* 0x00000000080d7983 */ /* 0x000ea20000100800 */
[----:B------:R-:W-:-:S02]  /*19d0*/  LOP3.LUT R3, R2, 0x5, RZ, 0x3c, !PT ;  /* 0x0000000502037812 */ /* 0x000fc400078e3cff */
[----:B------:R-:W-:-:S04]  /*19e0*/  LOP3.LUT R6, R5, 0x18, RZ, 0x3c, !PT ;  /* 0x0000001805067812 */ /* 0x000fc800078e3cff */
[----:B------:R-:W-:Y:S01]  /*19f0*/  IADD3 R7, PT, PT, R1, R6, RZ ;  /* 0x0000000601077210 */ /* 0x000fe20007ffe0ff */
        /* <DEDUP_REMOVED lines=151> */
[----:B0-----:R0:W-:Y:S04]  /*2370*/  STL [R7], R4 ;  /* 0x0000000407007387 */ /* 0x0011e80000100800 */
[----:B------:R-:W2:Y:S01]  /*2380*/  LDL R13, [R5] ;  /* 0x00000000050d7983 */ /* 0x000ea20000100800 */
[----:B------:R-:W-:-:S05]  /*2390*/  LOP3.LUT R0, R2, 0x1f, RZ, 0x3c, !PT ;  /* 0x0000001f02007812 */ /* 0x000fca00078e3cff */
[----:B--2---:R0:W1:Y:S02]  /*23a0*/  SHFL.IDX PT, R14, R13, R0, 0x1f ;  /* 0x00001f000d0e7589 */ /* 0x00406400000e0000 */
.L_x_104:
[----:B-1----:R1:W-:Y:S01]  /*23b0*/  STL [R5], R14 ;  /* 0x0000000e05007387 */ /* 0x0023e20000100800 */
[----:B------:R-:W2:Y:S03]  /*23c0*/  LDCU UR4, c[0x0][0x380] ;  /* 0x00007000ff0477ac */ /* 0x000ea60008000800 */
[----:B------:R-:W2:Y:S02]  /*23d0*/  LDL.128 R16, [R1] ;  /* 0x0000000001107983 */ /* 0x000ea40000100c00 */
[----:B--2---:R-:W-:-:S13]  /*23e0*/  ISETP.GE.AND P0, PT, R16, UR4, PT ;  /* 0x0000000410007c0c */ /* 0x004fda000bf06270 */
[----:B-1----:R-:W-:Y:S05]  /*23f0*/  @!P0 EXIT ;  /* 0x000000000000894d */ /* 0x002fea0003800000 */
[----:B------:R1:W5:Y:S04]  /*2400*/  LDL.64 R38, [R1+0x40] ;  /* 0x0000400001267983 */ /* 0x0003680000100a00 */
[----:B------:R1:W5:Y:S04]  /*2410*/  LDL.128 R24, [R1+0x10] ;  /* 0x0000100001187983 */ /* 0x0003680000100c00 */
[----:B------:R1:W5:Y:S04]  /*2420*/  LDL.128 R28, [R1+0x20] ;  /* 0x00002000011c7983 */ /* 0x0003680000100c00 */
[----:B------:R1:W5:Y:S01]  /*2430*/  LDL.128 R32, [R1+0x30] ;  /* 0x0000300001207983 */ /* 0x0003620000100c00 */
[----:B------:R-:W-:-:S02]  /*2440*/  IMAD.MOV R41, RZ, RZ, -R2 ;  /* 0x000000ffff297224 */ /* 0x000fc400078e0a02 */
[----:B------:R-:W-:-:S07]  /*2450*/  IMAD.MOV.U32 R40, RZ, RZ, RZ ;  /* 0x000000ffff287224 */ /* 0x000fce00078e00ff */
.L_x_72:
[----:B------:R-:W-:Y:S01]  /*2460*/  ISETP.NE.AND P0, PT, R41, RZ, PT ;  /* 0x000000ff2900720c */ /* 0x000fe20003f05270 */
[----:B------:R-:W-:Y:S01]  /*2470*/  BSSY.RECONVERGENT B6, `(.L_x_38) ;  /* 0x000013e000067945 */ /* 0x000fe20003800200 */
[----:B------:R-:W-:-:S04]  /*2480*/  IADD3 R40, PT, PT, R40, 0x1, RZ ;  /* 0x0000000128287810 */ /* 0x000fc80007ffe0ff */
[----:B------:R-:W-:-:S04]  /*2490*/  ISETP.NE.AND P1, PT, R40, 0x20, PT ;  /* 0x000000202800780c */ /* 0x000fc80003f25270 */
[----:B------:R-:W-:-:S03]  /*24a0*/  P2R R42, PR, RZ, 0x2 ;  /* 0x00000002ff2a7803 */ /* 0x000fc60000000000 */
[----:B------:R-:W-:Y:S06]  /*24b0*/  @P0 BRA `(.L_x_39) ;  /* 0x0000001000e40947 */ /* 0x000fec0003800000 */
[----:B0-----:R-:W-:Y:S01]  /*24c0*/  MOV R0, 0x0 ;  /* 0x0000000000007802 */ /* 0x001fe20000000f00 */
[----:B------:R0:W-:Y:S01]  /*24d0*/  STL [R1+0x80], R16 ;  /* 0x0000801001007387 */ /* 0x0001e20000100800 */
[----:B------:R-:W2:Y:S01]  /*24e0*/  LDCU.64 UR4, c[0x4][0x8] ;  /* 0x01000100ff0477ac */ /* 0x000ea20008000a00 */
[----:B------:R-:W-:Y:S01]  /*24f0*/  IADD3 R6, P0, PT, R37, 0x80, RZ ;  /* 0x0000008025067810 */ /* 0x000fe20007f1e0ff */
[----:B------:R0:W3:Y:S04]  /*2500*/  LDC.64 R2, c[0x4][R0] ;  /* 0x0100000000027b82 */ /* 0x0000e80000000a00 */
[----:B------:R-:W-:Y:S02]  /*2510*/  IMAD.X R7, RZ, RZ, R22, P0 ;  /* 0x000000ffff077224 */ /* 0x000fe400000e0616 */
[----:B--2---:R-:W-:-:S02]  /*2520*/  IMAD.U32 R4, RZ, RZ, UR4 ;  /* 0x00000004ff047e24 */ /* 0x004fc4000f8e00ff */
[----:B0-----:R-:W-:-:S07]  /*2530*/  IMAD.U32 R5, RZ, RZ, UR5 ;  /* 0x00000005ff057e24 */ /* 0x001fce000f8e00ff */
[----:B------:R-:W-:-:S07]  /*2540*/  LEPC R20, `(.L_x_40) ;  /* 0x000000001014794e */ /* 0x000fce0000000000 */
[----:B-1-3-5:R-:W-:Y:S05]  /*2550*/  CALL.ABS.NOINC R2 ;  /* 0x0000000002007343 */ /* 0x02afea0003c00000 */
.L_x_40:
[----:B------:R-:W-:Y:S01]  /*2560*/  MOV R36, 0x0 ;  /* 0x0000000000247802 */ /* 0x000fe20000000f00 */
[----:B------:R0:W-:Y:S01]  /*2570*/  STL [R1+0x80], R17 ;  /* 0x0000801101007387 */ /* 0x0001e20000100800 */
[----:B------:R-:W1:Y:S01]  /*2580*/  LDCU.64 UR4, c[0x4][0x8] ;  /* 0x01000100ff0477ac */ /* 0x000e620008000a00 */
[----:B------:R-:W-:Y:S01]  /*2590*/  IADD3 R23, P0, PT, R37, 0x80, RZ ;  /* 0x0000008025177810 */ /* 0x000fe20007f1e0ff */
[----:B------:R0:W2:Y:S03]  /*25a0*/  LDC.64 R8, c[0x4][R36] ;  /* 0x0100000024087b82 */ /* 0x0000a60000000a00 */
[----:B------:R-:W-:Y:S01]  /*25b0*/  IADD3.X R2, PT, PT, RZ, R22, RZ, P0, !PT ;  /* 0x00000016ff027210 */ /* 0x000fe200007fe4ff */
[----:B------:R-:W-:-:S03]  /*25c0*/  IMAD.MOV.U32 R6, RZ, RZ, R23 ;  /* 0x000000ffff067224 */ /* 0x000fc600078e0017 */
[----:B------:R-:W-:Y:S01]  /*25d0*/  MOV R7, R2 ;  /* 0x0000000200077202 */ /* 0x000fe20000000f00 */
[----:B-1----:R-:W-:Y:S02]  /*25e0*/  IMAD.U32 R4, RZ, RZ, UR4 ;  /* 0x00000004ff047e24 */ /* 0x002fe4000f8e00ff */
[----:B0-----:R-:W-:-:S07]  /*25f0*/  IMAD.U32 R5, RZ, RZ, UR5 ;  /* 0x00000005ff057e24 */ /* 0x001fce000f8e00ff */
[----:B------:R-:W-:-:S07]  /*2600*/  LEPC R20, `(.L_x_41) ;  /* 0x000000001014794e */ /* 0x000fce0000000000 */
[----:B--2---:R-:W-:Y:S05]  /*2610*/  CALL.ABS.NOINC R8 ;  /* 0x0000000008007343 */ /* 0x004fea0003c00000 */
.L_x_41:
[----:B------:R0:W-:Y:S01]  /*2620*/  STL [R1+0x80], R18 ;  /* 0x0000801201007387 */ /* 0x0001e20000100800 */
[----:B------:R0:W1:Y:S01]  /*2630*/  LDC.64 R8, c[0x4][R36] ;  /* 0x0100000024087b82 */ /* 0x0000620000000a00 */
[----:B------:R-:W2:Y:S01]  /*2640*/  LDCU.64 UR4, c[0x4][0x8] ;  /* 0x01000100ff0477ac */ /* 0x000ea20008000a00 */
[----:B------:R-:W-:Y:S01]  /*2650*/  IMAD.MOV.U32 R6, RZ, RZ, R23 ;  /* 0x000000ffff067224 */ /* 0x000fe200078e0017 */
[----:B------:R-:W-:Y:S01]  /*2660*/  MOV R7, R2 ;  /* 0x0000000200077202 */ /* 0x000fe20000000f00 */
[----:B--2---:R-:W-:Y:S02]  /*2670*/  IMAD.U32 R4, RZ, RZ, UR4 ;  /* 0x00000004ff047e24 */ /* 0x004fe4000f8e00ff */
[----:B0-----:R-:W-:-:S07]  /*2680*/  IMAD.U32 R5, RZ, RZ, UR5 ;  /* 0x00000005ff057e24 */ /* 0x001fce000f8e00ff */
[----:B------:R-:W-:-:S07]  /*2690*/  LEPC R20, `(.L_x_42) ;  /* 0x000000001014794e */ /* 0x000fce0000000000 */
[----:B-1----:R-:W-:Y:S05]  /*26a0*/  CALL.ABS.NOINC R8 ;  /* 0x0000000008007343 */ /* 0x002fea0003c00000 */
.L_x_42:
        /* <DEDUP_REMOVED lines=9> */
.L_x_43:
        /* <DEDUP_REMOVED lines=9> */
.L_x_44:
        /* <DEDUP_REMOVED lines=9> */
.L_x_45:
        /* <DEDUP_REMOVED lines=9> */
.L_x_46:
        /* <DEDUP_REMOVED lines=9> */
.L_x_47:
        /* <DEDUP_REMOVED lines=9> */
.L_x_48:
        /* <DEDUP_REMOVED lines=9> */
.L_x_49:
        /* <DEDUP_REMOVED lines=9> */
.L_x_50:
        /* <DEDUP_REMOVED lines=9> */
.L_x_51:
        /* <DEDUP_REMOVED lines=9> */
.L_x_52:
        /* <DEDUP_REMOVED lines=9> */
.L_x_53:
        /* <DEDUP_REMOVED lines=9> */
.L_x_54:
        /* <DEDUP_REMOVED lines=9> */
.L_x_55:
        /* <DEDUP_REMOVED lines=9> */
.L_x_56:
        /* <DEDUP_REMOVED lines=9> */
.L_x_57:
[----:B------:R-:W2:Y:S01]  /*2f20*/  LDL R0, [R1+0x48] ;  /* 0x0000480001007983 */ /* 0x000ea20000100800 */
[----:B------:R0:W1:Y:S01]  /*2f30*/  LDC.64 R8, c[0x4][R36] ;  /* 0x0100000024087b82 */ /* 0x0000620000000a00 */
[----:B------:R-:W3:Y:S01]  /*2f40*/  LDCU.64 UR4, c[0x4][0x8] ;  /* 0x01000100ff0477ac */ /* 0x000ee20008000a00 */
[----:B------:R-:W-:Y:S01]  /*2f50*/  IMAD.MOV.U32 R6, RZ, RZ, R23 ;  /* 0x000000ffff067224 */ /* 0x000fe200078e0017 */
[----:B------:R-:W-:Y:S01]  /*2f60*/  MOV R7, R2 ;  /* 0x0000000200077202 */ /* 0x000fe20000000f00 */
[----:B---3--:R-:W-:Y:S02]  /*2f70*/  IMAD.U32 R4, RZ, RZ, UR4 ;  /* 0x00000004ff047e24 */ /* 0x008fe4000f8e00ff */
[----:B------:R-:W-:Y:S01]  /*2f80*/  IMAD.U32 R5, RZ, RZ, UR5 ;  /* 0x00000005ff057e24 */ /* 0x000fe2000f8e00ff */
[----:B-12---:R0:W-:Y:S06]  /*2f90*/  STL [R1+0x80], R0 ;  /* 0x0000800001007387 */ /* 0x0061ec0000100800 */
[----:B------:R-:W-:-:S07]  /*2fa0*/  LEPC R20, `(.L_x_58) ;  /* 0x000000001014794e */ /* 0x000fce0000000000 */
[----:B0-----:R-:W-:Y:S05]  /*2fb0*/  CALL.ABS.NOINC R8 ;  /* 0x0000000008007343 */ /* 0x001fea0003c00000 */
.L_x_58:
        /* <DEDUP_REMOVED lines=10> */
.L_x_59:
        /* <DEDUP_REMOVED lines=10> */
.L_x_60:
        /* <DEDUP_REMOVED lines=10> */
.L_x_61:
        /* <DEDUP_REMOVED lines=10> */
.L_x_62:
        /* <DEDUP_REMOVED lines=10> */
.L_x_63:
        /* <DEDUP_REMOVED lines=10> */
.L_x_64:
        /* <DEDUP_REMOVED lines=10> */
.L_x_65:
        /* <DEDUP_REMOVED lines=10> */
.L_x_66:
[----:B------:R-:W2:Y:S01]  /*34c0*/  LDL R0, [R1+0x6c] ;  /* 0x00006c0001007983 */ /* 0x000ea20000100800 */
[----:B------:R0:W1:Y:S01]  /*34d0*/  LDC.64 R8, c[0x4][R36] ;  /* 0x0100000024087b82 */ /* 0x0000620000000a00 */
[----:B------:R-:W3:Y:S01]  /*34e0*/  LDCU.64 UR4, c[0x4][0x8] ;  /* 0x01000100ff0477ac */ /* 0x000ee20008000a00 */
[----:B------:R-:W-:Y:S01]  /*34f0*/  MOV R6, R23 ;  /* 0x0000001700067202 */ /* 0x000fe20000000f00 */
[----:B------:R-:W-:Y:S02]  /*3500*/  IMAD.MOV.U32 R7, RZ, RZ, R2 ;  /* 0x000000ffff077224 */ /* 0x000fe400078e0002 */
[----:B---3--:R-:W-:Y:S02]  /*3510*/  IMAD.U32 R4, RZ, RZ, UR4 ;  /* 0x00000004ff047e24 */ /* 0x008fe4000f8e00ff */
[----:B------:R-:W-:Y:S01]  /*3520*/  IMAD.U32 R5, RZ, RZ, UR5 ;  /* 0x00000005ff057e24 */ /* 0x000fe2000f8e00ff */
[----:B-12---:R0:W-:Y:S06]  /*3530*/  STL [R1+0x80], R0 ;  /* 0x0000800001007387 */ /* 0x0061ec0000100800 */
[----:B------:R-:W-:-:S07]  /*3540*/  LEPC R20, `(.L_x_67) ;  /* 0x000000001014794e */ /* 0x000fce0000000000 */
[----:B0-----:R-:W-:Y:S05]  /*3550*/  CALL.ABS.NOINC R8 ;  /* 0x0000000008007343 */ /* 0x001fea0003c00000 */
.L_x_67:
[----:B------:R-:W2:Y:S01]  /*3560*/  LDL R0, [R1+0x70] ;  /* 0x0000700001007983 */ /* 0x000ea20000100800 */
[----:B------:R0:W1:Y:S01]  /*3570*/  LDC.64 R8, c[0x4][R36] ;  /* 0x0100000024087b82 */ /* 0x0000620000000a00 */
[----:B------:R-:W3:Y:S01]  /*3580*/  LDCU.64 UR4, c[0x4][0x8] ;  /* 0x01000100ff0477ac */ /* 0x000ee20008000a00 */
[----:B------:R-:W-:Y:S02]  /*3590*/  IMAD.MOV.U32 R6, RZ, RZ, R23 ;  /* 0x000000ffff067224 */ /* 0x000fe400078e0017 */
[----:B------:R-:W-:Y:S02]  /*35a0*/  IMAD.MOV.U32 R7, RZ, RZ, R2 ;  /* 0x000000ffff077224 */ /* 0x000fe400078e0002 */
[----:B---3--:R-:W-:Y:S01]  /*35b0*/  IMAD.U32 R4, RZ, RZ, UR4 ;  /* 0x00000004ff047e24 */ /* 0x008fe2000f8e00ff */
[----:B------:R-:W-:Y:S01]  /*35c0*/  MOV R5, UR5 ;  /* 0x0000000500057c02 */ /* 0x000fe20008000f00 */
[----:B-12---:R0:W-:Y:S06]  /*35d0*/  STL [R1+0x80], R0 ;  /* 0x0000800001007387 */ /* 0x0061ec0000100800 */
[----:B------:R-:W-:-:S07]  /*35e0*/  LEPC R20, `(.L_x_68) ;  /* 0x000000001014794e */ /* 0x000fce0000000000 */
[----:B0-----:R-:W-:Y:S05]  /*35f0*/  CALL.ABS.NOINC R8 ;  /* 0x0000000008007343 */ /* 0x001fea0003c00000 */
.L_x_68:
[----:B------:R-:W2:Y:S01]  /*3600*/  LDL R0, [R1+0x74] ;  /* 0x0000740001007983 */ /* 0x000ea20000100800 */
[----:B------:R0:W1:Y:S01]  /*3610*/  LDC.64 R8, c[0x4][R36] ;  /* 0x0100000024087b82 */ /* 0x0000620000000a00 */
[----:B------:R-:W3:Y:S01]  /*3620*/  LDCU.64 UR4, c[0x4][0x8] ;  /* 0x01000100ff0477ac */ /* 0x000ee20008000a00 */
[----:B------:R-:W-:Y:S01]  /*3630*/  IMAD.MOV.U32 R6, RZ, RZ, R23 ;  /* 0x000000ffff067224 */ /* 0x000fe200078e0017 */
[----:B------:R-:W-:Y:S02]  /*3640*/  MOV R7, R2 ;  /* 0x0000000200077202 */ /* 0x000fe40000000f00 */
[----:B---3--:R-:W-:Y:S01]  /*3650*/  MOV R4, UR4 ;  /* 0x0000000400047c02 */ /* 0x008fe20008000f00 */
[----:B------:R-:W-:Y:S01]  /*3660*/  IMAD.U32 R5, RZ, RZ, UR5 ;  /* 0x00000005ff057e24 */ /* 0x000fe2000f8e00ff */
[----:B-12---:R0:W-:Y:S06]  /*3670*/  STL [R1+0x80], R0 ;  /* 0x0000800001007387 */ /* 0x0061ec0000100800 */
[----:B------:R-:W-:-:S07]  /*3680*/  LEPC R20, `(.L_x_69) ;  /* 0x000000001014794e */ /* 0x000fce0000000000 */
[----:B0-----:R-:W-:Y:S05]  /*3690*/  CALL.ABS.NOINC R8 ;  /* 0x0000000008007343 */ /* 0x001fea0003c00000 */
.L_x_69:
        /* <DEDUP_REMOVED lines=10> */
.L_x_70:
        /* <DEDUP_REMOVED lines=10> */
.L_x_71:
[----:B------:R0:W1:Y:S01]  /*37e0*/  LDC.64 R2, c[0x4][R36] ;  /* 0x0100000024027b82 */ /* 0x0000620000000a00 */
[----:B------:R-:W2:Y:S01]  /*37f0*/  LDCU.64 UR4, c[0x4][0x10] ;  /* 0x01000200ff0477ac */ /* 0x000ea20008000a00 */
[----:B------:R-:W-:Y:S02]  /*3800*/  CS2R R6, SRZ ;  /* 0x0000000000067805 */ /* 0x000fe4000001ff00 */
[----:B--2---:R-:W-:Y:S01]  /*3810*/  MOV R4, UR4 ;  /* 0x0000000400047c02 */ /* 0x004fe20008000f00 */
[----:B0-----:R-:W-:-:S07]  /*3820*/  IMAD.U32 R5, RZ, RZ, UR5 ;  /* 0x00000005ff057e24 */ /* 0x001fce000f8e00ff */
[----:B------:R-:W-:-:S07]  /*3830*/  LEPC R20, `(.L_x_39) ;  /* 0x000000001014794e */ /* 0x000fce0000000000 */
[----:B-1----:R-:W-:Y:S05]  /*3840*/  CALL.ABS.NOINC R2 ;  /* 0x0000000002007343 */ /* 0x002fea0003c00000 */
.L_x_39:
[----:B------:R-:W-:Y:S05]  /*3850*/  BSYNC.RECONVERGENT B6 ;  /* 0x0000000000067941 */ /* 0x000fea0003800200 */
.L_x_38:
[----:B------:R-:W-:Y:S01]  /*3860*/  ISETP.NE.AND P6, PT, R42, RZ, PT ;  /* 0x000000ff2a00720c */ /* 0x000fe20003fc5270 */
[----:B------:R-:W-:-:S12]  /*3870*/  VIADD R41, R41, 0x1 ;  /* 0x0000000129297836 */ /* 0x000fd80000000000 */
[----:B------:R-:W-:Y:S05]  /*3880*/  @P6 BRA `(.L_x_72) ;  /* 0xffffffe800f46947 */ /* 0x000fea000383ffff */
[----:B------:R-:W-:Y:S05]  /*3890*/  EXIT ;  /* 0x000000000000794d */ /* 0x000fea0003800000 */
.L_x_37:
[----:B------:R-:W-:Y:S02]  /*38a0*/  HFMA2 R11, -RZ, RZ, 0, 1.847743988037109375e-06 ;  /* 0x0000001fff0b7431 */ /* 0x000fe400000001ff */
[----:B------:R-:W-:Y:S01]  /*38b0*/  IMAD.MOV.U32 R15, RZ, RZ, -0x1 ;  /* 0xffffffffff0f7424 */ /* 0x000fe200078e00ff */
[----:B------:R-:W-:-:S04]  /*38c0*/  LOP3.LUT R10, R5, 0x8, RZ, 0x3c, !PT ;  /* 0x00000008050a7812 */ /* 0x000fc800078e3cff */
[----:B------:R-:W-:-:S07]  /*38d0*/  IADD3 R10, PT, PT, R1, R10, RZ ;  /* 0x0000000a010a7210 */ /* 0x000fce0007ffe0ff */
[----:B0----5:R-:W-:Y:S05]  /*38e0*/  WARPSYNC.COLLECTIVE R15, `(.L_x_73) ;  /* 0x000000000f087348 */ /* 0x021fea0003c00000 */
[----:B-----5:R1:W2:Y:S02]  /*38f0*/  SHFL.IDX P6, R14, R13, R12, R11 ;  /* 0x0000000c0d0e7389 */ /* 0x0202a400000c000b */
[----:B012---:R-:W-:Y:S05]  /*3900*/  ENDCOLLECTIVE ;  /* 0x000000000000791b */ /* 0x007fea0003800000 */
.L_x_73:
[----:B------:R-:W-:-:S05]  /*3910*/  IMAD.MOV.U32 R0, RZ, RZ, R14 ;  /* 0x000000ffff007224 */ /* 0x000fca00078e000e */
[----:B------:R0:W-:Y:S04]  /*3920*/  STL [R9], R0 ;  /* 0x0000000009007387 */ /* 0x0001e80000100800 */
[----:B------:R0:W5:Y:S01]  /*3930*/  LDL R13, [R10] ;  /* 0x000000000a0d7983 */ /* 0x0001620000100800 */
[----:B------:R-:W-:Y:S02]  /*3940*/  LOP3.LUT R3, R2, 0x2, RZ, 0x3c, !PT ;  /* 0x0000000202037812 */ /* 0x000fe400078e3cff */
[----:B------:R-:W-:-:S03]  /*3950*/  LOP3.LUT R4, R5, 0xc, RZ, 0x3c, !PT ;  /* 0x0000000c05047812 */ /* 0x000fc600078e3cff */
[----:B------:R-:W-:Y:S01]  /*3960*/  IMAD.MOV.U32 R12, RZ, RZ, R3 ;  /* 0x000000ffff0c7224 */ /* 0x000fe200078e0003 */
[----:B------:R-:W-:-:S07]  /*3970*/  IADD3 R7, PT, PT, R1, R4, RZ ;  /* 0x0000000401077210 */ /* 0x000fce0007ffe0ff */
[----:B0----5:R-:W-:Y:S05]  /*3980*/  WARPSYNC.COLLECTIVE R15, `(.L_x_74) ;  /* 0x000000000f087348 */ /* 0x021fea0003c00000 */
[----:B-----5:R1:W2:Y:S02]  /*3990*/  SHFL.IDX P6, R14, R13, R12, R11 ;  /* 0x0000000c0d0e7389 */ /* 0x0202a400000c000b */
[----:B012---:R-:W-:Y:S05]  /*39a0*/  ENDCOLLECTIVE ;  /* 0x000000000000791b */ /* 0x007fea0003800000 */
.L_x_74:
        /* <DEDUP_REMOVED lines=10> */
.L_x_75:
        /* <DEDUP_REMOVED lines=10> */
.L_x_76:
        /* <DEDUP_REMOVED lines=10> */
.L_x_77:
        /* <DEDUP_REMOVED lines=10> */
.L_x_78:
        /* <DEDUP_REMOVED lines=10> */
.L_x_79:
        /* <DEDUP_REMOVED lines=10> */
.L_x_80:
        /* <DEDUP_REMOVED lines=10> */
.L_x_81:
        /* <DEDUP_REMOVED lines=10> */
.L_x_82:
        /* <DEDUP_REMOVED lines=10> */
.L_x_83:
        /* <DEDUP_REMOVED lines=10> */
.L_x_84:
        /* <DEDUP_REMOVED lines=10> */
.L_x_85:
        /* <DEDUP_REMOVED lines=10> */
.L_x_86:
        /* <DEDUP_REMOVED lines=10> */
.L_x_87:
        /* <DEDUP_REMOVED lines=10> */
.L_x_88:
        /* <DEDUP_REMOVED lines=10> */
.L_x_89:
        /* <DEDUP_REMOVED lines=10> */
.L_x_90:
        /* <DEDUP_REMOVED lines=10> */
.L_x_91:
        /* <DEDUP_REMOVED lines=10> */
.L_x_92:
        /* <DEDUP_REMOVED lines=10> */
.L_x_93:
        /* <DEDUP_REMOVED lines=10> */
.L_x_94:
        /* <DEDUP_REMOVED lines=10> */
.L_x_95:
        /* <DEDUP_REMOVED lines=10> */
.L_x_96:
        /* <DEDUP_REMOVED lines=10> */
.L_x_97:
        /* <DEDUP_REMOVED lines=10> */
.L_x_98:
        /* <DEDUP_REMOVED lines=10> */
.L_x_99:
        /* <DEDUP_REMOVED lines=10> */
.L_x_100:
        /* <DEDUP_REMOVED lines=10> */
.L_x_101:
        /* <DEDUP_REMOVED lines=10> */
.L_x_102:
[----:B------:R-:W-:-:S05]  /*4b30*/  IMAD.MOV.U32 R4, RZ, RZ, R14 ;  /* 0x000000ffff047224 */ /* 0x000fca00078e000e */
[----:B------:R0:W-:Y:S04]  /*4b40*/  STL [R7], R4 ;  /* 0x0000000407007387 */ /* 0x0001e80000100800 */
[----:B------:R0:W5:Y:S01]  /*4b50*/  LDL R13, [R5] ;  /* 0x00000000050d7983 */ /* 0x0001620000100800 */
[----:B------:R-:W-:-:S05]  /*4b60*/  LOP3.LUT R0, R2, 0x1f, RZ, 0x3c, !PT ;  /* 0x0000001f02007812 */ /* 0x000fca00078e3cff */
[----:B------:R-:W-:-:S07]  /*4b70*/  IMAD.MOV.U32 R12, RZ, RZ, R0 ;  /* 0x000000ffff0c7224 */ /* 0x000fce00078e0000 */
[----:B0----5:R-:W-:Y:S05]  /*4b80*/  WARPSYNC.COLLECTIVE R15, `(.L_x_103) ;  /* 0x000000000f087348 */ /* 0x021fea0003c00000 */
[----:B-----5:R1:W2:Y:S02]  /*4b90*/  SHFL.IDX P6, R14, R13, R12, R11 ;  /* 0x0000000c0d0e7389 */ /* 0x0202a400000c000b */
[----:B012---:R-:W-:Y:S05]  /*4ba0*/  ENDCOLLECTIVE ;  /* 0x000000000000791b */ /* 0x007fea0003800000 */
.L_x_103:
[----:B------:R-:W-:Y:S05]  /*4bb0*/  BRA `(.L_x_104) ;  /* 0xffffffd400fc7947 */ /* 0x000fea000383ffff */
.L_x_105:
[----:B------:R-:W-:-:S00]  /*4bc0*/  BRA `(.L_x_105) ;  /* 0xfffffffc00fc7947 */ /* 0x000fc0000383ffff */
[----:B------:R-:W-:-:S00]  /*4bd0*/  NOP ;  /* 0x0000000000007918 */ /* 0x000fc00000000000 */
        /* <DEDUP_REMOVED lines=10> */
.L_x_106:


//--------------------- .nv.global.init           --------------------------
	.section	.nv.global.init,"aw",@progbits
.nv.global.init:
	.type		$str$1,@object
	.size		$str$1,($str - $str$1)
$str$1:
        /*0000*/ 	.byte	0x0a, 0x00
	.type		$str,@object
	.size		$str,(.L_0 - $str)
$str:
        /*0002*/ 	.byte	0x25, 0x64, 0x20, 0x00
.L_0:


//--------------------- .nv.shared.reserved.0     --------------------------
	.section	.nv.shared.reserved.0,"aw",@nobits
	.weak		__nv_reservedSMEM_offset_0_alias
	.size		__nv_reservedSMEM_offset_0_alias, 0, 64
	.other		__nv_reservedSMEM_offset_0_alias,@"STO_CUDA_RESERVED_SHARED STV_DEFAULT"
__nv_reservedSMEM_offset_0_alias:
	.zero		0
	.zero		64


//--------------------- .nv.constant0._Z5t_badi   --------------------------
	.section	.nv.constant0._Z5t_badi,"a",@progbits
	.sectionflags	@""
	.align	4
.nv.constant0._Z5t_badi:
	.zero		900


//--------------------- SYMBOLS --------------------------

	.type		.nv.reservedSmem.offset0,@object
	.size		.nv.reservedSmem.offset0,0x4
	.type		vprintf,@function
